//
// Generated by NVIDIA NVVM Compiler
//
// Compiler Build ID: CL-36424714
// Cuda compilation tools, release 13.0, V13.0.88
// Based on NVVM 20.0.0
//

.version 9.0
.target sm_100
.address_size 64

	// .globl	_Z22convMultiChannelKernelPKfS0_Pfiiiii
.extern .func  (.param .b32 func_retval0) vprintf
(
	.param .b64 vprintf_param_0,
	.param .b64 vprintf_param_1
)
;
.global .align 1 .b8 $str[86] = {73, 110, 67, 104, 61, 37, 100, 44, 32, 75, 105, 61, 37, 100, 44, 32, 75, 106, 61, 37, 100, 58, 32, 105, 110, 112, 117, 116, 73, 100, 120, 61, 37, 100, 44, 32, 107, 101, 114, 110, 101, 108, 73, 100, 120, 61, 37, 100, 44, 32, 105, 110, 112, 117, 116, 61, 37, 102, 44, 32, 107, 101, 114, 110, 101, 108, 61, 37, 102, 44, 32, 99, 104, 97, 110, 110, 101, 108, 83, 117, 109, 61, 37, 102, 10};
.global .align 1 .b8 $str$1[20] = {67, 104, 97, 110, 110, 101, 108, 32, 37, 100, 32, 115, 117, 109, 58, 32, 37, 102, 10};
.global .align 1 .b8 $str$2[39] = {70, 105, 110, 97, 108, 32, 111, 117, 116, 112, 117, 116, 58, 32, 111, 117, 116, 112, 117, 116, 73, 100, 120, 61, 37, 100, 44, 32, 111, 117, 116, 112, 117, 116, 61, 37, 102, 10};

.visible .entry _Z22convMultiChannelKernelPKfS0_Pfiiiii(
	.param .u64 .ptr .align 1 _Z22convMultiChannelKernelPKfS0_Pfiiiii_param_0,
	.param .u64 .ptr .align 1 _Z22convMultiChannelKernelPKfS0_Pfiiiii_param_1,
	.param .u64 .ptr .align 1 _Z22convMultiChannelKernelPKfS0_Pfiiiii_param_2,
	.param .u32 _Z22convMultiChannelKernelPKfS0_Pfiiiii_param_3,
	.param .u32 _Z22convMultiChannelKernelPKfS0_Pfiiiii_param_4,
	.param .u32 _Z22convMultiChannelKernelPKfS0_Pfiiiii_param_5,
	.param .u32 _Z22convMultiChannelKernelPKfS0_Pfiiiii_param_6,
	.param .u32 _Z22convMultiChannelKernelPKfS0_Pfiiiii_param_7
)
{
	.local .align 16 .b8 	__local_depot0[48];
	.reg .b64 	%SP;
	.reg .b64 	%SPL;
	.reg .pred 	%p<29>;
	.reg .b32 	%r<196>;
	.reg .b32 	%f<80>;
	.reg .b64 	%rd<95>;
	.reg .b64 	%fd<48>;

	mov.u64 	%SPL, __local_depot0;
	cvta.local.u64 	%SP, %SPL;
	ld.param.u64 	%rd11, [_Z22convMultiChannelKernelPKfS0_Pfiiiii_param_0];
	ld.param.u64 	%rd12, [_Z22convMultiChannelKernelPKfS0_Pfiiiii_param_1];
	ld.param.u32 	%r40, [_Z22convMultiChannelKernelPKfS0_Pfiiiii_param_3];
	ld.param.u32 	%r41, [_Z22convMultiChannelKernelPKfS0_Pfiiiii_param_4];
	ld.param.u32 	%r42, [_Z22convMultiChannelKernelPKfS0_Pfiiiii_param_5];
	ld.param.u32 	%r43, [_Z22convMultiChannelKernelPKfS0_Pfiiiii_param_6];
	ld.param.u32 	%r44, [_Z22convMultiChannelKernelPKfS0_Pfiiiii_param_7];
	cvta.to.global.u64 	%rd1, %rd12;
	cvta.to.global.u64 	%rd2, %rd11;
	add.u64 	%rd13, %SP, 0;
	add.u64 	%rd3, %SPL, 0;
	mov.u32 	%r45, %ctaid.x;
	mov.u32 	%r46, %ntid.x;
	mov.u32 	%r47, %tid.x;
	mad.lo.s32 	%r1, %r45, %r46, %r47;
	mov.u32 	%r48, %ctaid.y;
	mov.u32 	%r49, %ntid.y;
	mov.u32 	%r50, %tid.y;
	mad.lo.s32 	%r51, %r48, %r49, %r50;
	mov.u32 	%r52, %ctaid.z;
	mov.u32 	%r53, %ntid.z;
	mov.u32 	%r54, %tid.z;
	mad.lo.s32 	%r3, %r52, %r53, %r54;
	sub.s32 	%r4, %r41, %r42;
	setp.gt.s32 	%p2, %r1, %r4;
	sub.s32 	%r55, %r40, %r42;
	setp.gt.s32 	%p3, %r51, %r55;
	or.pred  	%p4, %p2, %p3;
	setp.ge.s32 	%p5, %r3, %r44;
	or.pred  	%p6, %p4, %p5;
	mov.f32 	%f79, 0f00000000;
	@%p6 bra 	$L__BB0_68;
	setp.lt.s32 	%p7, %r43, 1;
	@%p7 bra 	$L__BB0_66;
	setp.lt.s32 	%p8, %r42, 1;
	or.b32  	%r56, %r3, %r1;
	or.b32  	%r57, %r56, %r51;
	setp.ne.s32 	%p1, %r57, 0;
	@%p8 bra 	$L__BB0_49;
	and.b32  	%r6, %r42, 7;
	and.b32  	%r7, %r42, 2147483640;
	mov.f32 	%f79, 0f00000000;
	mov.b32 	%r186, 0;
	mov.u64 	%rd85, $str$1;
	mov.u64 	%rd82, $str;
$L__BB0_4:
	mov.f32 	%f78, 0f00000000;
	mov.b32 	%r187, 0;
$L__BB0_5:
	ld.param.u32 	%r185, [_Z22convMultiChannelKernelPKfS0_Pfiiiii_param_3];
	setp.lt.u32 	%p18, %r42, 8;
	mad.lo.s32 	%r105, %r186, %r185, %r51;
	add.s32 	%r106, %r105, %r187;
	mad.lo.s32 	%r10, %r106, %r41, %r1;
	mad.lo.s32 	%r107, %r43, %r3, %r186;
	mad.lo.s32 	%r108, %r107, %r42, %r187;
	mul.lo.s32 	%r11, %r108, %r42;
	mov.b32 	%r190, 0;
	@%p18 bra 	$L__BB0_24;
	mov.b32 	%r188, 0;
$L__BB0_7:
	.pragma "nounroll";
	add.s32 	%r13, %r10, %r188;
	add.s32 	%r14, %r188, %r11;
	mul.wide.s32 	%rd30, %r13, 4;
	add.s64 	%rd4, %rd2, %rd30;
	ld.global.f32 	%f4, [%rd4];
	mul.wide.s32 	%rd31, %r14, 4;
	add.s64 	%rd5, %rd1, %rd31;
	ld.global.f32 	%f5, [%rd5];
	fma.rn.f32 	%f6, %f4, %f5, %f78;
	@%p1 bra 	$L__BB0_9;
	cvt.f64.f32 	%fd1, %f4;
	cvt.f64.f32 	%fd2, %f5;
	cvt.f64.f32 	%fd3, %f6;
	st.local.v4.u32 	[%rd3], {%r186, %r187, %r188, %r13};
	st.local.u32 	[%rd3+16], %r14;
	st.local.f64 	[%rd3+24], %fd1;
	st.local.v2.f64 	[%rd3+32], {%fd2, %fd3};
	mov.u64 	%rd32, $str;
	cvta.global.u64 	%rd33, %rd32;
	add.u64 	%rd34, %SP, 0;
	{ // callseq 15, 0
	.param .b64 param0;
	st.param.b64 	[param0], %rd33;
	.param .b64 param1;
	st.param.b64 	[param1], %rd34;
	.param .b32 retval0;
	call.uni (retval0), 
	vprintf, 
	(
	param0, 
	param1
	);
	ld.param.b32 	%r110, [retval0];
	} // callseq 15
$L__BB0_9:
	ld.global.f32 	%f7, [%rd4+4];
	ld.global.f32 	%f8, [%rd5+4];
	fma.rn.f32 	%f9, %f7, %f8, %f6;
	@%p1 bra 	$L__BB0_11;
	add.s32 	%r112, %r188, 1;
	add.s32 	%r113, %r14, 1;
	add.s32 	%r114, %r13, 1;
	cvt.f64.f32 	%fd4, %f7;
	cvt.f64.f32 	%fd5, %f8;
	cvt.f64.f32 	%fd6, %f9;
	st.local.v4.u32 	[%rd3], {%r186, %r187, %r112, %r114};
	st.local.u32 	[%rd3+16], %r113;
	st.local.f64 	[%rd3+24], %fd4;
	st.local.v2.f64 	[%rd3+32], {%fd5, %fd6};
	mov.u64 	%rd35, $str;
	cvta.global.u64 	%rd36, %rd35;
	add.u64 	%rd37, %SP, 0;
	{ // callseq 16, 0
	.param .b64 param0;
	st.param.b64 	[param0], %rd36;
	.param .b64 param1;
	st.param.b64 	[param1], %rd37;
	.param .b32 retval0;
	call.uni (retval0), 
	vprintf, 
	(
	param0, 
	param1
	);
	ld.param.b32 	%r115, [retval0];
	} // callseq 16
$L__BB0_11:
	ld.global.f32 	%f10, [%rd4+8];
	ld.global.f32 	%f11, [%rd5+8];
	fma.rn.f32 	%f12, %f10, %f11, %f9;
	@%p1 bra 	$L__BB0_13;
	add.s32 	%r117, %r14, 2;
	add.s32 	%r118, %r13, 2;
	add.s32 	%r119, %r188, 2;
	cvt.f64.f32 	%fd7, %f10;
	cvt.f64.f32 	%fd8, %f11;
	cvt.f64.f32 	%fd9, %f12;
	st.local.v4.u32 	[%rd3], {%r186, %r187, %r119, %r118};
	st.local.u32 	[%rd3+16], %r117;
	st.local.f64 	[%rd3+24], %fd7;
	st.local.v2.f64 	[%rd3+32], {%fd8, %fd9};
	mov.u64 	%rd38, $str;
	cvta.global.u64 	%rd39, %rd38;
	add.u64 	%rd40, %SP, 0;
	{ // callseq 17, 0
	.param .b64 param0;
	st.param.b64 	[param0], %rd39;
	.param .b64 param1;
	st.param.b64 	[param1], %rd40;
	.param .b32 retval0;
	call.uni (retval0), 
	vprintf, 
	(
	param0, 
	param1
	);
	ld.param.b32 	%r120, [retval0];
	} // callseq 17
$L__BB0_13:
	ld.global.f32 	%f13, [%rd4+12];
	ld.global.f32 	%f14, [%rd5+12];
	fma.rn.f32 	%f15, %f13, %f14, %f12;
	@%p1 bra 	$L__BB0_15;
	add.s32 	%r122, %r14, 3;
	add.s32 	%r123, %r13, 3;
	add.s32 	%r124, %r188, 3;
	cvt.f64.f32 	%fd10, %f13;
	cvt.f64.f32 	%fd11, %f14;
	cvt.f64.f32 	%fd12, %f15;
	st.local.v4.u32 	[%rd3], {%r186, %r187, %r124, %r123};
	st.local.u32 	[%rd3+16], %r122;
	st.local.f64 	[%rd3+24], %fd10;
	st.local.v2.f64 	[%rd3+32], {%fd11, %fd12};
	mov.u64 	%rd41, $str;
	cvta.global.u64 	%rd42, %rd41;
	add.u64 	%rd43, %SP, 0;
	{ // callseq 18, 0
	.param .b64 param0;
	st.param.b64 	[param0], %rd42;
	.param .b64 param1;
	st.param.b64 	[param1], %rd43;
	.param .b32 retval0;
	call.uni (retval0), 
	vprintf, 
	(
	param0, 
	param1
	);
	ld.param.b32 	%r125, [retval0];
	} // callseq 18
$L__BB0_15:
	ld.global.f32 	%f16, [%rd4+16];
	ld.global.f32 	%f17, [%rd5+16];
	fma.rn.f32 	%f18, %f16, %f17, %f15;
	@%p1 bra 	$L__BB0_17;
	add.s32 	%r127, %r14, 4;
	add.s32 	%r128, %r13, 4;
	add.s32 	%r129, %r188, 4;
	cvt.f64.f32 	%fd13, %f16;
	cvt.f64.f32 	%fd14, %f17;
	cvt.f64.f32 	%fd15, %f18;
	st.local.v4.u32 	[%rd3], {%r186, %r187, %r129, %r128};
	st.local.u32 	[%rd3+16], %r127;
	st.local.f64 	[%rd3+24], %fd13;
	st.local.v2.f64 	[%rd3+32], {%fd14, %fd15};
	mov.u64 	%rd44, $str;
	cvta.global.u64 	%rd45, %rd44;
	add.u64 	%rd46, %SP, 0;
	{ // callseq 19, 0
	.param .b64 param0;
	st.param.b64 	[param0], %rd45;
	.param .b64 param1;
	st.param.b64 	[param1], %rd46;
	.param .b32 retval0;
	call.uni (retval0), 
	vprintf, 
	(
	param0, 
	param1
	);
	ld.param.b32 	%r130, [retval0];
	} // callseq 19
$L__BB0_17:
	ld.global.f32 	%f19, [%rd4+20];
	ld.global.f32 	%f20, [%rd5+20];
	fma.rn.f32 	%f21, %f19, %f20, %f18;
	@%p1 bra 	$L__BB0_19;
	add.s32 	%r132, %r14, 5;
	add.s32 	%r133, %r13, 5;
	add.s32 	%r134, %r188, 5;
	cvt.f64.f32 	%fd16, %f19;
	cvt.f64.f32 	%fd17, %f20;
	cvt.f64.f32 	%fd18, %f21;
	st.local.v4.u32 	[%rd3], {%r186, %r187, %r134, %r133};
	st.local.u32 	[%rd3+16], %r132;
	st.local.f64 	[%rd3+24], %fd16;
	st.local.v2.f64 	[%rd3+32], {%fd17, %fd18};
	mov.u64 	%rd47, $str;
	cvta.global.u64 	%rd48, %rd47;
	add.u64 	%rd49, %SP, 0;
	{ // callseq 20, 0
	.param .b64 param0;
	st.param.b64 	[param0], %rd48;
	.param .b64 param1;
	st.param.b64 	[param1], %rd49;
	.param .b32 retval0;
	call.uni (retval0), 
	vprintf, 
	(
	param0, 
	param1
	);
	ld.param.b32 	%r135, [retval0];
	} // callseq 20
$L__BB0_19:
	ld.global.f32 	%f22, [%rd4+24];
	ld.global.f32 	%f23, [%rd5+24];
	fma.rn.f32 	%f24, %f22, %f23, %f21;
	@%p1 bra 	$L__BB0_21;
	add.s32 	%r137, %r14, 6;
	add.s32 	%r138, %r13, 6;
	add.s32 	%r139, %r188, 6;
	cvt.f64.f32 	%fd19, %f22;
	cvt.f64.f32 	%fd20, %f23;
	cvt.f64.f32 	%fd21, %f24;
	st.local.v4.u32 	[%rd3], {%r186, %r187, %r139, %r138};
	st.local.u32 	[%rd3+16], %r137;
	st.local.f64 	[%rd3+24], %fd19;
	st.local.v2.f64 	[%rd3+32], {%fd20, %fd21};
	mov.u64 	%rd50, $str;
	cvta.global.u64 	%rd51, %rd50;
	add.u64 	%rd52, %SP, 0;
	{ // callseq 21, 0
	.param .b64 param0;
	st.param.b64 	[param0], %rd51;
	.param .b64 param1;
	st.param.b64 	[param1], %rd52;
	.param .b32 retval0;
	call.uni (retval0), 
	vprintf, 
	(
	param0, 
	param1
	);
	ld.param.b32 	%r140, [retval0];
	} // callseq 21
$L__BB0_21:
	ld.global.f32 	%f25, [%rd4+28];
	ld.global.f32 	%f26, [%rd5+28];
	fma.rn.f32 	%f78, %f25, %f26, %f24;
	@%p1 bra 	$L__BB0_23;
	add.s32 	%r142, %r14, 7;
	add.s32 	%r143, %r13, 7;
	add.s32 	%r144, %r188, 7;
	cvt.f64.f32 	%fd22, %f25;
	cvt.f64.f32 	%fd23, %f26;
	cvt.f64.f32 	%fd24, %f78;
	st.local.v4.u32 	[%rd3], {%r186, %r187, %r144, %r143};
	st.local.u32 	[%rd3+16], %r142;
	st.local.f64 	[%rd3+24], %fd22;
	st.local.v2.f64 	[%rd3+32], {%fd23, %fd24};
	mov.u64 	%rd53, $str;
	cvta.global.u64 	%rd54, %rd53;
	add.u64 	%rd55, %SP, 0;
	{ // callseq 22, 0
	.param .b64 param0;
	st.param.b64 	[param0], %rd54;
	.param .b64 param1;
	st.param.b64 	[param1], %rd55;
	.param .b32 retval0;
	call.uni (retval0), 
	vprintf, 
	(
	param0, 
	param1
	);
	ld.param.b32 	%r145, [retval0];
	} // callseq 22
$L__BB0_23:
	add.s32 	%r188, %r188, 8;
	setp.ne.s32 	%p19, %r188, %r7;
	mov.u32 	%r190, %r7;
	@%p19 bra 	$L__BB0_7;
$L__BB0_24:
	setp.eq.s32 	%p20, %r6, 0;
	@%p20 bra 	$L__BB0_45;
	add.s32 	%r147, %r6, -1;
	setp.lt.u32 	%p21, %r147, 3;
	@%p21 bra 	$L__BB0_35;
	add.s32 	%r17, %r10, %r190;
	add.s32 	%r18, %r190, %r11;
	mul.wide.s32 	%rd56, %r17, 4;
	add.s64 	%rd6, %rd2, %rd56;
	ld.global.f32 	%f30, [%rd6];
	mul.wide.s32 	%rd57, %r18, 4;
	add.s64 	%rd7, %rd1, %rd57;
	ld.global.f32 	%f31, [%rd7];
	fma.rn.f32 	%f32, %f30, %f31, %f78;
	@%p1 bra 	$L__BB0_28;
	cvt.f64.f32 	%fd25, %f30;
	cvt.f64.f32 	%fd26, %f31;
	cvt.f64.f32 	%fd27, %f32;
	st.local.v4.u32 	[%rd3], {%r186, %r187, %r190, %r17};
	st.local.u32 	[%rd3+16], %r18;
	st.local.f64 	[%rd3+24], %fd25;
	st.local.v2.f64 	[%rd3+32], {%fd26, %fd27};
	cvta.global.u64 	%rd59, %rd82;
	{ // callseq 23, 0
	.param .b64 param0;
	st.param.b64 	[param0], %rd59;
	.param .b64 param1;
	st.param.b64 	[param1], %rd13;
	.param .b32 retval0;
	call.uni (retval0), 
	vprintf, 
	(
	param0, 
	param1
	);
	ld.param.b32 	%r148, [retval0];
	} // callseq 23
$L__BB0_28:
	ld.global.f32 	%f33, [%rd6+4];
	ld.global.f32 	%f34, [%rd7+4];
	fma.rn.f32 	%f35, %f33, %f34, %f32;
	@%p1 bra 	$L__BB0_30;
	add.s32 	%r150, %r190, 1;
	add.s32 	%r151, %r18, 1;
	add.s32 	%r152, %r17, 1;
	cvt.f64.f32 	%fd28, %f33;
	cvt.f64.f32 	%fd29, %f34;
	cvt.f64.f32 	%fd30, %f35;
	st.local.v4.u32 	[%rd3], {%r186, %r187, %r150, %r152};
	st.local.u32 	[%rd3+16], %r151;
	st.local.f64 	[%rd3+24], %fd28;
	st.local.v2.f64 	[%rd3+32], {%fd29, %fd30};
	cvta.global.u64 	%rd62, %rd82;
	{ // callseq 24, 0
	.param .b64 param0;
	st.param.b64 	[param0], %rd62;
	.param .b64 param1;
	st.param.b64 	[param1], %rd13;
	.param .b32 retval0;
	call.uni (retval0), 
	vprintf, 
	(
	param0, 
	param1
	);
	ld.param.b32 	%r153, [retval0];
	} // callseq 24
$L__BB0_30:
	ld.global.f32 	%f36, [%rd6+8];
	ld.global.f32 	%f37, [%rd7+8];
	fma.rn.f32 	%f38, %f36, %f37, %f35;
	@%p1 bra 	$L__BB0_32;
	add.s32 	%r155, %r18, 2;
	add.s32 	%r156, %r17, 2;
	add.s32 	%r157, %r190, 2;
	cvt.f64.f32 	%fd31, %f36;
	cvt.f64.f32 	%fd32, %f37;
	cvt.f64.f32 	%fd33, %f38;
	st.local.v4.u32 	[%rd3], {%r186, %r187, %r157, %r156};
	st.local.u32 	[%rd3+16], %r155;
	st.local.f64 	[%rd3+24], %fd31;
	st.local.v2.f64 	[%rd3+32], {%fd32, %fd33};
	cvta.global.u64 	%rd65, %rd82;
	{ // callseq 25, 0
	.param .b64 param0;
	st.param.b64 	[param0], %rd65;
	.param .b64 param1;
	st.param.b64 	[param1], %rd13;
	.param .b32 retval0;
	call.uni (retval0), 
	vprintf, 
	(
	param0, 
	param1
	);
	ld.param.b32 	%r158, [retval0];
	} // callseq 25
$L__BB0_32:
	ld.global.f32 	%f39, [%rd6+12];
	ld.global.f32 	%f40, [%rd7+12];
	fma.rn.f32 	%f78, %f39, %f40, %f38;
	@%p1 bra 	$L__BB0_34;
	add.s32 	%r160, %r18, 3;
	add.s32 	%r161, %r17, 3;
	add.s32 	%r162, %r190, 3;
	cvt.f64.f32 	%fd34, %f39;
	cvt.f64.f32 	%fd35, %f40;
	cvt.f64.f32 	%fd36, %f78;
	st.local.v4.u32 	[%rd3], {%r186, %r187, %r162, %r161};
	st.local.u32 	[%rd3+16], %r160;
	st.local.f64 	[%rd3+24], %fd34;
	st.local.v2.f64 	[%rd3+32], {%fd35, %fd36};
	cvta.global.u64 	%rd68, %rd82;
	{ // callseq 26, 0
	.param .b64 param0;
	st.param.b64 	[param0], %rd68;
	.param .b64 param1;
	st.param.b64 	[param1], %rd13;
	.param .b32 retval0;
	call.uni (retval0), 
	vprintf, 
	(
	param0, 
	param1
	);
	ld.param.b32 	%r163, [retval0];
	} // callseq 26
$L__BB0_34:
	add.s32 	%r190, %r190, 4;
$L__BB0_35:
	and.b32  	%r165, %r42, 3;
	setp.eq.s32 	%p22, %r165, 0;
	@%p22 bra 	$L__BB0_45;
	setp.eq.s32 	%p23, %r165, 1;
	@%p23 bra 	$L__BB0_42;
	add.s32 	%r21, %r10, %r190;
	add.s32 	%r22, %r190, %r11;
	mul.wide.s32 	%rd70, %r21, 4;
	add.s64 	%rd8, %rd2, %rd70;
	ld.global.f32 	%f44, [%rd8];
	mul.wide.s32 	%rd71, %r22, 4;
	add.s64 	%rd9, %rd1, %rd71;
	ld.global.f32 	%f45, [%rd9];
	fma.rn.f32 	%f46, %f44, %f45, %f78;
	@%p1 bra 	$L__BB0_39;
	cvt.f64.f32 	%fd37, %f44;
	cvt.f64.f32 	%fd38, %f45;
	cvt.f64.f32 	%fd39, %f46;
	st.local.v4.u32 	[%rd3], {%r186, %r187, %r190, %r21};
	st.local.u32 	[%rd3+16], %r22;
	st.local.f64 	[%rd3+24], %fd37;
	st.local.v2.f64 	[%rd3+32], {%fd38, %fd39};
	cvta.global.u64 	%rd73, %rd82;
	{ // callseq 27, 0
	.param .b64 param0;
	st.param.b64 	[param0], %rd73;
	.param .b64 param1;
	st.param.b64 	[param1], %rd13;
	.param .b32 retval0;
	call.uni (retval0), 
	vprintf, 
	(
	param0, 
	param1
	);
	ld.param.b32 	%r166, [retval0];
	} // callseq 27
$L__BB0_39:
	ld.global.f32 	%f47, [%rd8+4];
	ld.global.f32 	%f48, [%rd9+4];
	fma.rn.f32 	%f78, %f47, %f48, %f46;
	@%p1 bra 	$L__BB0_41;
	add.s32 	%r168, %r190, 1;
	add.s32 	%r169, %r22, 1;
	add.s32 	%r170, %r21, 1;
	cvt.f64.f32 	%fd40, %f47;
	cvt.f64.f32 	%fd41, %f48;
	cvt.f64.f32 	%fd42, %f78;
	st.local.v4.u32 	[%rd3], {%r186, %r187, %r168, %r170};
	st.local.u32 	[%rd3+16], %r169;
	st.local.f64 	[%rd3+24], %fd40;
	st.local.v2.f64 	[%rd3+32], {%fd41, %fd42};
	cvta.global.u64 	%rd76, %rd82;
	{ // callseq 28, 0
	.param .b64 param0;
	st.param.b64 	[param0], %rd76;
	.param .b64 param1;
	st.param.b64 	[param1], %rd13;
	.param .b32 retval0;
	call.uni (retval0), 
	vprintf, 
	(
	param0, 
	param1
	);
	ld.param.b32 	%r171, [retval0];
	} // callseq 28
$L__BB0_41:
	add.s32 	%r190, %r190, 2;
$L__BB0_42:
	and.b32  	%r173, %r42, 1;
	setp.eq.b32 	%p24, %r173, 1;
	not.pred 	%p25, %p24;
	@%p25 bra 	$L__BB0_45;
	add.s32 	%r25, %r10, %r190;
	add.s32 	%r26, %r190, %r11;
	mul.wide.s32 	%rd78, %r25, 4;
	add.s64 	%rd79, %rd2, %rd78;
	ld.global.f32 	%f52, [%rd79];
	mul.wide.s32 	%rd80, %r26, 4;
	add.s64 	%rd81, %rd1, %rd80;
	ld.global.f32 	%f53, [%rd81];
	fma.rn.f32 	%f78, %f52, %f53, %f78;
	@%p1 bra 	$L__BB0_45;
	cvt.f64.f32 	%fd43, %f52;
	cvt.f64.f32 	%fd44, %f53;
	cvt.f64.f32 	%fd45, %f78;
	st.local.v4.u32 	[%rd3], {%r186, %r187, %r190, %r25};
	st.local.u32 	[%rd3+16], %r26;
	st.local.f64 	[%rd3+24], %fd43;
	st.local.v2.f64 	[%rd3+32], {%fd44, %fd45};
	cvta.global.u64 	%rd83, %rd82;
	{ // callseq 29, 0
	.param .b64 param0;
	st.param.b64 	[param0], %rd83;
	.param .b64 param1;
	st.param.b64 	[param1], %rd13;
	.param .b32 retval0;
	call.uni (retval0), 
	vprintf, 
	(
	param0, 
	param1
	);
	ld.param.b32 	%r174, [retval0];
	} // callseq 29
$L__BB0_45:
	add.s32 	%r187, %r187, 1;
	setp.eq.s32 	%p26, %r187, %r42;
	@%p26 bra 	$L__BB0_46;
	bra.uni 	$L__BB0_5;
$L__BB0_46:
	add.f32 	%f79, %f79, %f78;
	@%p1 bra 	$L__BB0_48;
	cvt.f64.f32 	%fd46, %f78;
	st.local.u32 	[%rd3], %r186;
	st.local.f64 	[%rd3+8], %fd46;
	cvta.global.u64 	%rd86, %rd85;
	{ // callseq 30, 0
	.param .b64 param0;
	st.param.b64 	[param0], %rd86;
	.param .b64 param1;
	st.param.b64 	[param1], %rd13;
	.param .b32 retval0;
	call.uni (retval0), 
	vprintf, 
	(
	param0, 
	param1
	);
	ld.param.b32 	%r176, [retval0];
	} // callseq 30
$L__BB0_48:
	add.s32 	%r186, %r186, 1;
	setp.eq.s32 	%p27, %r186, %r43;
	@%p27 bra 	$L__BB0_66;
	bra.uni 	$L__BB0_4;
$L__BB0_49:
	and.b32  	%r29, %r43, 7;
	setp.lt.u32 	%p9, %r43, 8;
	mov.b32 	%r194, 0;
	@%p9 bra 	$L__BB0_54;
	and.b32  	%r194, %r43, 2147483640;
	mov.b32 	%r192, 0;
	mov.u64 	%rd15, $str$1;
$L__BB0_51:
	.pragma "nounroll";
	@%p1 bra 	$L__BB0_53;
	st.local.u32 	[%rd3], %r192;
	mov.b64 	%rd14, 0;
	st.local.u64 	[%rd3+8], %rd14;
	cvta.global.u64 	%rd16, %rd15;
	{ // callseq 0, 0
	.param .b64 param0;
	st.param.b64 	[param0], %rd16;
	.param .b64 param1;
	st.param.b64 	[param1], %rd13;
	.param .b32 retval0;
	call.uni (retval0), 
	vprintf, 
	(
	param0, 
	param1
	);
	ld.param.b32 	%r60, [retval0];
	} // callseq 0
	add.s32 	%r62, %r192, 1;
	st.local.u32 	[%rd3], %r62;
	st.local.u64 	[%rd3+8], %rd14;
	{ // callseq 1, 0
	.param .b64 param0;
	st.param.b64 	[param0], %rd16;
	.param .b64 param1;
	st.param.b64 	[param1], %rd13;
	.param .b32 retval0;
	call.uni (retval0), 
	vprintf, 
	(
	param0, 
	param1
	);
	ld.param.b32 	%r63, [retval0];
	} // callseq 1
	add.s32 	%r65, %r192, 2;
	st.local.u32 	[%rd3], %r65;
	st.local.u64 	[%rd3+8], %rd14;
	{ // callseq 2, 0
	.param .b64 param0;
	st.param.b64 	[param0], %rd16;
	.param .b64 param1;
	st.param.b64 	[param1], %rd13;
	.param .b32 retval0;
	call.uni (retval0), 
	vprintf, 
	(
	param0, 
	param1
	);
	ld.param.b32 	%r66, [retval0];
	} // callseq 2
	add.s32 	%r68, %r192, 3;
	st.local.u32 	[%rd3], %r68;
	st.local.u64 	[%rd3+8], %rd14;
	{ // callseq 3, 0
	.param .b64 param0;
	st.param.b64 	[param0], %rd16;
	.param .b64 param1;
	st.param.b64 	[param1], %rd13;
	.param .b32 retval0;
	call.uni (retval0), 
	vprintf, 
	(
	param0, 
	param1
	);
	ld.param.b32 	%r69, [retval0];
	} // callseq 3
	add.s32 	%r71, %r192, 4;
	st.local.u32 	[%rd3], %r71;
	st.local.u64 	[%rd3+8], %rd14;
	{ // callseq 4, 0
	.param .b64 param0;
	st.param.b64 	[param0], %rd16;
	.param .b64 param1;
	st.param.b64 	[param1], %rd13;
	.param .b32 retval0;
	call.uni (retval0), 
	vprintf, 
	(
	param0, 
	param1
	);
	ld.param.b32 	%r72, [retval0];
	} // callseq 4
	add.s32 	%r74, %r192, 5;
	st.local.u32 	[%rd3], %r74;
	st.local.u64 	[%rd3+8], %rd14;
	{ // callseq 5, 0
	.param .b64 param0;
	st.param.b64 	[param0], %rd16;
	.param .b64 param1;
	st.param.b64 	[param1], %rd13;
	.param .b32 retval0;
	call.uni (retval0), 
	vprintf, 
	(
	param0, 
	param1
	);
	ld.param.b32 	%r75, [retval0];
	} // callseq 5
	add.s32 	%r77, %r192, 6;
	st.local.u32 	[%rd3], %r77;
	st.local.u64 	[%rd3+8], %rd14;
	{ // callseq 6, 0
	.param .b64 param0;
	st.param.b64 	[param0], %rd16;
	.param .b64 param1;
	st.param.b64 	[param1], %rd13;
	.param .b32 retval0;
	call.uni (retval0), 
	vprintf, 
	(
	param0, 
	param1
	);
	ld.param.b32 	%r78, [retval0];
	} // callseq 6
	add.s32 	%r80, %r192, 7;
	st.local.u32 	[%rd3], %r80;
	st.local.u64 	[%rd3+8], %rd14;
	{ // callseq 7, 0
	.param .b64 param0;
	st.param.b64 	[param0], %rd16;
	.param .b64 param1;
	st.param.b64 	[param1], %rd13;
	.param .b32 retval0;
	call.uni (retval0), 
	vprintf, 
	(
	param0, 
	param1
	);
	ld.param.b32 	%r81, [retval0];
	} // callseq 7
$L__BB0_53:
	add.s32 	%r192, %r192, 8;
	setp.ne.s32 	%p10, %r192, %r194;
	@%p10 bra 	$L__BB0_51;
$L__BB0_54:
	setp.eq.s32 	%p11, %r29, 0;
	@%p11 bra 	$L__BB0_66;
	and.b32  	%r34, %r43, 3;
	setp.lt.u32 	%p12, %r29, 4;
	@%p12 bra 	$L__BB0_59;
	@%p1 bra 	$L__BB0_58;
	st.local.u32 	[%rd3], %r194;
	mov.b64 	%rd18, 0;
	st.local.u64 	[%rd3+8], %rd18;
	mov.u64 	%rd19, $str$1;
	cvta.global.u64 	%rd20, %rd19;
	{ // callseq 8, 0
	.param .b64 param0;
	st.param.b64 	[param0], %rd20;
	.param .b64 param1;
	st.param.b64 	[param1], %rd13;
	.param .b32 retval0;
	call.uni (retval0), 
	vprintf, 
	(
	param0, 
	param1
	);
	ld.param.b32 	%r83, [retval0];
	} // callseq 8
	add.s32 	%r85, %r194, 1;
	st.local.u32 	[%rd3], %r85;
	st.local.u64 	[%rd3+8], %rd18;
	{ // callseq 9, 0
	.param .b64 param0;
	st.param.b64 	[param0], %rd20;
	.param .b64 param1;
	st.param.b64 	[param1], %rd13;
	.param .b32 retval0;
	call.uni (retval0), 
	vprintf, 
	(
	param0, 
	param1
	);
	ld.param.b32 	%r86, [retval0];
	} // callseq 9
	add.s32 	%r88, %r194, 2;
	st.local.u32 	[%rd3], %r88;
	st.local.u64 	[%rd3+8], %rd18;
	{ // callseq 10, 0
	.param .b64 param0;
	st.param.b64 	[param0], %rd20;
	.param .b64 param1;
	st.param.b64 	[param1], %rd13;
	.param .b32 retval0;
	call.uni (retval0), 
	vprintf, 
	(
	param0, 
	param1
	);
	ld.param.b32 	%r89, [retval0];
	} // callseq 10
	add.s32 	%r91, %r194, 3;
	st.local.u32 	[%rd3], %r91;
	st.local.u64 	[%rd3+8], %rd18;
	{ // callseq 11, 0
	.param .b64 param0;
	st.param.b64 	[param0], %rd20;
	.param .b64 param1;
	st.param.b64 	[param1], %rd13;
	.param .b32 retval0;
	call.uni (retval0), 
	vprintf, 
	(
	param0, 
	param1
	);
	ld.param.b32 	%r92, [retval0];
	} // callseq 11
$L__BB0_58:
	add.s32 	%r194, %r194, 4;
$L__BB0_59:
	setp.eq.s32 	%p13, %r34, 0;
	@%p13 bra 	$L__BB0_66;
	setp.eq.s32 	%p14, %r34, 1;
	@%p14 bra 	$L__BB0_64;
	@%p1 bra 	$L__BB0_63;
	st.local.u32 	[%rd3], %r194;
	mov.b64 	%rd22, 0;
	st.local.u64 	[%rd3+8], %rd22;
	mov.u64 	%rd23, $str$1;
	cvta.global.u64 	%rd24, %rd23;
	{ // callseq 12, 0
	.param .b64 param0;
	st.param.b64 	[param0], %rd24;
	.param .b64 param1;
	st.param.b64 	[param1], %rd13;
	.param .b32 retval0;
	call.uni (retval0), 
	vprintf, 
	(
	param0, 
	param1
	);
	ld.param.b32 	%r94, [retval0];
	} // callseq 12
	add.s32 	%r96, %r194, 1;
	st.local.u32 	[%rd3], %r96;
	st.local.u64 	[%rd3+8], %rd22;
	{ // callseq 13, 0
	.param .b64 param0;
	st.param.b64 	[param0], %rd24;
	.param .b64 param1;
	st.param.b64 	[param1], %rd13;
	.param .b32 retval0;
	call.uni (retval0), 
	vprintf, 
	(
	param0, 
	param1
	);
	ld.param.b32 	%r97, [retval0];
	} // callseq 13
$L__BB0_63:
	add.s32 	%r194, %r194, 2;
$L__BB0_64:
	and.b32  	%r99, %r43, 1;
	setp.eq.b32 	%p15, %r99, 1;
	not.pred 	%p16, %p15;
	or.pred  	%p17, %p16, %p1;
	@%p17 bra 	$L__BB0_66;
	st.local.u32 	[%rd3], %r194;
	mov.b64 	%rd26, 0;
	st.local.u64 	[%rd3+8], %rd26;
	mov.u64 	%rd27, $str$1;
	cvta.global.u64 	%rd28, %rd27;
	{ // callseq 14, 0
	.param .b64 param0;
	st.param.b64 	[param0], %rd28;
	.param .b64 param1;
	st.param.b64 	[param1], %rd13;
	.param .b32 retval0;
	call.uni (retval0), 
	vprintf, 
	(
	param0, 
	param1
	);
	ld.param.b32 	%r100, [retval0];
	} // callseq 14
$L__BB0_66:
	ld.param.u64 	%rd94, [_Z22convMultiChannelKernelPKfS0_Pfiiiii_param_2];
	mad.lo.s32 	%r178, %r3, %r55, %r3;
	add.s32 	%r179, %r178, %r51;
	mad.lo.s32 	%r180, %r179, %r4, %r179;
	add.s32 	%r39, %r180, %r1;
	cvta.to.global.u64 	%rd88, %rd94;
	mul.wide.s32 	%rd89, %r39, 4;
	add.s64 	%rd90, %rd88, %rd89;
	st.global.f32 	[%rd90], %f79;
	or.b32  	%r181, %r3, %r1;
	or.b32  	%r182, %r181, %r51;
	setp.ne.s32 	%p28, %r182, 0;
	@%p28 bra 	$L__BB0_68;
	cvt.f64.f32 	%fd47, %f79;
	st.local.u32 	[%rd3], %r39;
	st.local.f64 	[%rd3+8], %fd47;
	mov.u64 	%rd91, $str$2;
	cvta.global.u64 	%rd92, %rd91;
	add.u64 	%rd93, %SP, 0;
	{ // callseq 31, 0
	.param .b64 param0;
	st.param.b64 	[param0], %rd92;
	.param .b64 param1;
	st.param.b64 	[param1], %rd93;
	.param .b32 retval0;
	call.uni (retval0), 
	vprintf, 
	(
	param0, 
	param1
	);
	ld.param.b32 	%r183, [retval0];
	} // callseq 31
$L__BB0_68:
	ret;

}


// ===== COMPILED SASS (sm_100) =====

	.target	sm_100

	.elftype	@"ET_EXEC"


//--------------------- .note.nv.tkinfo           --------------------------
	.section	.note.nv.tkinfo,"",@"SHT_NOTE"
	.sectionflags	@"SHF_NOTE_NV_TKINFO"
	.tkinfo
        /*0018*/ 	.word	0x00000002
        /*0030*/ 	.string	""
        /*0030*/ 	.string	"ptxas"
        /*0030*/ 	.string	"Cuda compilation tools, release 13.0, V13.0.88"
        /*0030*/ 	.string	"Build cuda_13.0.r13.0/compiler.36424714_0"
        /*0030*/ 	.string	"-arch sm_100 -m 64 "



//--------------------- .note.nv.cuinfo           --------------------------
	.section	.note.nv.cuinfo,"",@"SHT_NOTE"
	.sectionflags	@"SHF_NOTE_NV_CUINFO"
        /*0018*/ 	.short	0x0002
        /*001a*/ 	.short	0x0064
        /*001c*/ 	.short	0x0082
	.zero		2


//--------------------- .nv.info                  --------------------------
	.section	.nv.info,"",@"SHT_CUDA_INFO"
	.align	4


	//----- nvinfo : EIATTR_REGCOUNT
	.align		4
        /*0000*/ 	.byte	0x04, 0x2f
        /*0002*/ 	.short	(.L_4 - .L_3)
	.align		4
.L_3:
        /*0004*/ 	.word	index@(_Z22convMultiChannelKernelPKfS0_Pfiiiii)
        /*0008*/ 	.word	0x00000028


	//----- nvinfo : EIATTR_FRAME_SIZE
	.align		4
.L_4:
        /*000c*/ 	.byte	0x04, 0x11
        /*000e*/ 	.short	(.L_6 - .L_5)
	.align		4
.L_5:
        /*0010*/ 	.word	index@(_Z22convMultiChannelKernelPKfS0_Pfiiiii)
        /*0014*/ 	.word	0x00000030


	//----- nvinfo : EIATTR_MIN_STACK_SIZE
	.align		4
.L_6:
        /*0018*/ 	.byte	0x04, 0x12
        /*001a*/ 	.short	(.L_8 - .L_7)
	.align		4
.L_7:
        /*001c*/ 	.word	index@(_Z22convMultiChannelKernelPKfS0_Pfiiiii)
        /*0020*/ 	.word	0x00000030
.L_8:


//--------------------- .nv.compat                --------------------------
	.section	.nv.compat,"",@"SHT_CUDA_COMPAT_INFO"
	.align	4
        /*0000*/ 	.byte	0x02, 0x09, 0x00, 0x00, 0x02, 0x02, 0x01, 0x00, 0x02, 0x05, 0x05, 0x00, 0x03, 0x07, 0x01, 0x01
        /*0010*/ 	.byte	0x02, 0x03, 0x00, 0x00, 0x02, 0x06, 0x01, 0x00, 0x04, 0x0b, 0x08, 0x00, 0x09, 0x00, 0x00, 0x00
        /*0020*/ 	.byte	0x00, 0x00, 0x00, 0x00


//--------------------- .nv.info._Z22convMultiChannelKernelPKfS0_Pfiiiii --------------------------
	.section	.nv.info._Z22convMultiChannelKernelPKfS0_Pfiiiii,"",@"SHT_CUDA_INFO"
	.sectionflags	@""
	.align	4


	//----- nvinfo : EIATTR_CUDA_API_VERSION
	.align		4
        /*0000*/ 	.byte	0x04, 0x37
        /*0002*/ 	.short	(.L_10 - .L_9)
.L_9:
        /*0004*/ 	.word	0x00000082


	//----- nvinfo : EIATTR_KPARAM_INFO
	.align		4
.L_10:
        /*0008*/ 	.byte	0x04, 0x17
        /*000a*/ 	.short	(.L_12 - .L_11)
.L_11:
        /*000c*/ 	.word	0x00000000
        /*0010*/ 	.short	0x0007
        /*0012*/ 	.short	0x0028
        /*0014*/ 	.byte	0x00, 0xf0, 0x11, 0x00


	//----- nvinfo : EIATTR_KPARAM_INFO
	.align		4
.L_12:
        /*0018*/ 	.byte	0x04, 0x17
        /*001a*/ 	.short	(.L_14 - .L_13)
.L_13:
        /*001c*/ 	.word	0x00000000
        /*0020*/ 	.short	0x0006
        /*0022*/ 	.short	0x0024
        /*0024*/ 	.byte	0x00, 0xf0, 0x11, 0x00


	//----- nvinfo : EIATTR_KPARAM_INFO
	.align		4
.L_14:
        /*0028*/ 	.byte	0x04, 0x17
        /*002a*/ 	.short	(.L_16 - .L_15)
.L_15:
        /*002c*/ 	.word	0x00000000
        /*0030*/ 	.short	0x0005
        /*0032*/ 	.short	0x0020
        /*0034*/ 	.byte	0x00, 0xf0, 0x11, 0x00


	//----- nvinfo : EIATTR_KPARAM_INFO
	.align		4
.L_16:
        /*0038*/ 	.byte	0x04, 0x17
        /*003a*/ 	.short	(.L_18 - .L_17)
.L_17:
        /*003c*/ 	.word	0x00000000
        /*0040*/ 	.short	0x0004
        /*0042*/ 	.short	0x001c
        /*0044*/ 	.byte	0x00, 0xf0, 0x11, 0x00


	//----- nvinfo : EIATTR_KPARAM_INFO
	.align		4
.L_18:
        /*0048*/ 	.byte	0x04, 0x17
        /*004a*/ 	.short	(.L_20 - .L_19)
.L_19:
        /*004c*/ 	.word	0x00000000
        /*0050*/ 	.short	0x0003
        /*0052*/ 	.short	0x0018
        /*0054*/ 	.byte	0x00, 0xf0, 0x11, 0x00


	//----- nvinfo : EIATTR_KPARAM_INFO
	.align		4
.L_20:
        /*0058*/ 	.byte	0x04, 0x17
        /*005a*/ 	.short	(.L_22 - .L_21)
.L_21:
        /*005c*/ 	.word	0x00000000
        /*0060*/ 	.short	0x0002
        /*0062*/ 	.short	0x0010
        /*0064*/ 	.byte	0x00, 0xf5, 0x21, 0x00


	//----- nvinfo : EIATTR_KPARAM_INFO
	.align		4
.L_22:
        /*0068*/ 	.byte	0x04, 0x17
        /*006a*/ 	.short	(.L_24 - .L_23)
.L_23:
        /*006c*/ 	.word	0x00000000
        /*0070*/ 	.short	0x0001
        /*0072*/ 	.short	0x0008
        /*0074*/ 	.byte	0x00, 0xf5, 0x21, 0x00


	//----- nvinfo : EIATTR_KPARAM_INFO
	.align		4
.L_24:
        /*0078*/ 	.byte	0x04, 0x17
        /*007a*/ 	.short	(.L_26 - .L_25)
.L_25:
        /*007c*/ 	.word	0x00000000
        /*0080*/ 	.short	0x0000
        /*0082*/ 	.short	0x0000
        /*0084*/ 	.byte	0x00, 0xf5, 0x21, 0x00


	//----- nvinfo : EIATTR_SPARSE_MMA_MASK
	.align		4
.L_26:
        /*0088*/ 	.byte	0x03, 0x50
        /*008a*/ 	.short	0x0000


	//----- nvinfo : EIATTR_MAXREG_COUNT
	.align		4
        /*008c*/ 	.byte	0x03, 0x1b
        /*008e*/ 	.short	0x00ff


	//----- nvinfo : EIATTR_EXTERNS
	.align		4
        /*0090*/ 	.byte	0x04, 0x0f
        /*0092*/ 	.short	(.L_28 - .L_27)


	//   ....[0]....
	.align		4
.L_27:
        /*0094*/ 	.word	index@(vprintf)


	//----- nvinfo : EIATTR_MERCURY_ISA_VERSION
	.align		4
.L_28:
        /*0098*/ 	.byte	0x03, 0x5f
        /*009a*/ 	.short	0x0101


	//----- nvinfo : EIATTR_VRC_CTA_INIT_COUNT
	.align		4
        /*009c*/ 	.byte	0x02, 0x4a
	.zero		1
	.zero		1


	//----- nvinfo : EIATTR_SYSCALL_OFFSETS
	.align		4
        /*00a0*/ 	.byte	0x04, 0x46
        /*00a2*/ 	.short	(.L_30 - .L_29)


	//   ....[0]....
.L_29:
        /*00a4*/ 	.word	0x00000540


	//   ....[1]....
        /*00a8*/ 	.word	0x00000700


	//   ....[2]....
        /*00ac*/ 	.word	0x000008c0


	//   ....[3]....
        /*00b0*/ 	.word	0x00000a80


	//   ....[4]....
        /*00b4*/ 	.word	0x00000c40


	//   ....[5]....
        /*00b8*/ 	.word	0x00000e00


	//   ....[6]....
        /*00bc*/ 	.word	0x00000fc0


	//   ....[7]....
        /*00c0*/ 	.word	0x00001180


	//   ....[8]....
        /*00c4*/ 	.word	0x00001420


	//   ....[9]....
        /*00c8*/ 	.word	0x000015e0


	//   ....[10]....
        /*00cc*/ 	.word	0x000017a0


	//   ....[11]....
        /*00d0*/ 	.word	0x00001960


	//   ....[12]....
        /*00d4*/ 	.word	0x00001ba0


	//   ....[13]....
        /*00d8*/ 	.word	0x00001d60


	//   ....[14]....
        /*00dc*/ 	.word	0x00001f70


	//   ....[15]....
        /*00e0*/ 	.word	0x000020d0


	//   ....[16]....
        /*00e4*/ 	.word	0x000022a0


	//   ....[17]....
        /*00e8*/ 	.word	0x00002350


	//   ....[18]....
        /*00ec*/ 	.word	0x00002400


	//   ....[19]....
        /*00f0*/ 	.word	0x000024b0


	//   ....[20]....
        /*00f4*/ 	.word	0x00002560


	//   ....[21]....
        /*00f8*/ 	.word	0x00002610


	//   ....[22]....
        /*00fc*/ 	.word	0x000026c0


	//   ....[23]....
        /*0100*/ 	.word	0x00002770


	//   ....[24]....
        /*0104*/ 	.word	0x00002900


	//   ....[25]....
        /*0108*/ 	.word	0x000029b0


	//   ....[26]....
        /*010c*/ 	.word	0x00002a60


	//   ....[27]....
        /*0110*/ 	.word	0x00002b10


	//   ....[28]....
        /*0114*/ 	.word	0x00002c50


	//   ....[29]....
        /*0118*/ 	.word	0x00002d00


	//   ....[30]....
        /*011c*/ 	.word	0x00002e20


	//   ....[31]....
        /*0120*/ 	.word	0x00002fc0


	//----- nvinfo : EIATTR_EXIT_INSTR_OFFSETS
	.align		4
.L_30:
        /*0124*/ 	.byte	0x04, 0x1c
        /*0126*/ 	.short	(.L_32 - .L_31)


	//   ....[0]....
.L_31:
        /*0128*/ 	.word	0x000001a0


	//   ....[1]....
        /*012c*/ 	.word	0x00002f00


	//   ....[2]....
        /*0130*/ 	.word	0x00002fd0


	//----- nvinfo : EIATTR_CRS_STACK_SIZE
	.align		4
.L_32:
        /*0134*/ 	.byte	0x04, 0x1e
        /*0136*/ 	.short	(.L_34 - .L_33)
.L_33:
        /*0138*/ 	.word	0x00000000


	//----- nvinfo : EIATTR_CBANK_PARAM_SIZE
	.align		4
.L_34:
        /*013c*/ 	.byte	0x03, 0x19
        /*013e*/ 	.short	0x002c


	//----- nvinfo : EIATTR_PARAM_CBANK
	.align		4
        /*0140*/ 	.byte	0x04, 0x0a
        /*0142*/ 	.short	(.L_36 - .L_35)
	.align		4
.L_35:
        /*0144*/ 	.word	index@(.nv.constant0._Z22convMultiChannelKernelPKfS0_Pfiiiii)
        /*0148*/ 	.short	0x0380
        /*014a*/ 	.short	0x002c


	//----- nvinfo : EIATTR_SW_WAR
	.align		4
.L_36:
        /*014c*/ 	.byte	0x04, 0x36
        /*014e*/ 	.short	(.L_38 - .L_37)
.L_37:
        /*0150*/ 	.word	0x00000008
.L_38:


//--------------------- .nv.callgraph             --------------------------
	.section	.nv.callgraph,"",@"SHT_CUDA_CALLGRAPH"
	.align	4
	.sectionentsize	8
	.align		4
        /*0000*/ 	.word	0x00000000
	.align		4
        /*0004*/ 	.word	0xffffffff
	.align		4
        /*0008*/ 	.word	index@(_Z22convMultiChannelKernelPKfS0_Pfiiiii)
	.align		4
        /*000c*/ 	.word	index@(vprintf)
	.align		4
        /*0010*/ 	.word	0x00000000
	.align		4
        /*0014*/ 	.word	0xfffffffe
	.align		4
        /*0018*/ 	.word	0x00000000
	.align		4
        /*001c*/ 	.word	0xfffffffd
	.align		4
        /*0020*/ 	.word	0x00000000
	.align		4
        /*0024*/ 	.word	0xfffffffc


//--------------------- .nv.constant4             --------------------------
	.section	.nv.constant4,"a",@progbits
	.align	8
	.align		8
.nv.constant4:
        /*0000*/ 	.dword	vprintf
	.align		8
        /*0008*/ 	.dword	$str
	.align		8
        /*0010*/ 	.dword	$str$1
	.align		8
        /*0018*/ 	.dword	$str$2


//--------------------- .text._Z22convMultiChannelKernelPKfS0_Pfiiiii --------------------------
	.section	.text._Z22convMultiChannelKernelPKfS0_Pfiiiii,"ax",@progbits
	.align	128
        .global         _Z22convMultiChannelKernelPKfS0_Pfiiiii
        .type           _Z22convMultiChannelKernelPKfS0_Pfiiiii,@function
        .size           _Z22convMultiChannelKernelPKfS0_Pfiiiii,(.L_x_67 - _Z22convMultiChannelKernelPKfS0_Pfiiiii)
        .other          _Z22convMultiChannelKernelPKfS0_Pfiiiii,@"STO_CUDA_ENTRY STV_DEFAULT"
_Z22convMultiChannelKernelPKfS0_Pfiiiii:
.text._Z22convMultiChannelKernelPKfS0_Pfiiiii:
[----:B------:R-:W0:Y:S01]  /*0000*/  LDC R1, c[0x0][0x37c] ;  /* 0x0000df00ff017b82 */ /* 0x000e220000000800 */
[----:B------:R-:W1:Y:S01]  /*0010*/  S2R R5, SR_TID.Y ;  /* 0x0000000000057919 */ /* 0x000e620000002200 */
[----:B------:R-:W2:Y:S06]  /*0020*/  LDCU UR9, c[0x0][0x2fc] ;  /* 0x00005f80ff0977ac */ /* 0x000eac0008000800 */
[----:B------:R-:W3:Y:S01]  /*0030*/  LDC R26, c[0x0][0x360] ;  /* 0x0000d800ff1a7b82 */ /* 0x000ee20000000800 */
[----:B0-----:R-:W-:Y:S01]  /*0040*/  VIADD R1, R1, 0xffffffd0 ;  /* 0xffffffd001017836 */ /* 0x001fe20000000000 */
[----:B------:R-:W3:Y:S01]  /*0050*/  S2R R3, SR_TID.X ;  /* 0x0000000000037919 */ /* 0x000ee20000002100 */
[----:B------:R-:W0:Y:S01]  /*0060*/  LDCU UR38, c[0x0][0x3a0] ;  /* 0x00007400ff2677ac */ /* 0x000e220008000800 */
[----:B------:R-:W4:Y:S01]  /*0070*/  S2R R0, SR_TID.Z ;  /* 0x0000000000007919 */ /* 0x000f220000002300 */
[----:B------:R-:W0:Y:S03]  /*0080*/  LDCU.64 UR6, c[0x0][0x398] ;  /* 0x00007300ff0677ac */ /* 0x000e260008000a00 */
[----:B------:R-:W1:Y:S01]  /*0090*/  S2UR UR4, SR_CTAID.Y ;  /* 0x00000000000479c3 */ /* 0x000e620000002600 */
[----:B------:R-:W5:Y:S01]  /*00a0*/  LDCU UR12, c[0x0][0x3a8] ;  /* 0x00007500ff0c77ac */ /* 0x000f620008000800 */
[----:B------:R-:W2:Y:S06]  /*00b0*/  LDCU UR8, c[0x0][0x2f8] ;  /* 0x00005f00ff0877ac */ /* 0x000eac0008000800 */
[----:B------:R-:W1:Y:S08]  /*00c0*/  LDC R24, c[0x0][0x364] ;  /* 0x0000d900ff187b82 */ /* 0x000e700000000800 */
[----:B------:R-:W3:Y:S01]  /*00d0*/  S2UR UR10, SR_CTAID.X ;  /* 0x00000000000a79c3 */ /* 0x000ee20000002500 */
[----:B0-----:R-:W-:-:S07]  /*00e0*/  UIADD3 UR5, UPT, UPT, -UR38, UR6, URZ ;  /* 0x0000000626057290 */ /* 0x001fce000fffe1ff */
[----:B------:R-:W4:Y:S01]  /*00f0*/  S2UR UR11, SR_CTAID.Z ;  /* 0x00000000000b79c3 */ /* 0x000f220000002700 */
[----:B--2---:R-:W-:-:S05]  /*0100*/  IADD3 R2, P1, PT, R1, UR8, RZ ;  /* 0x0000000801027c10 */ /* 0x004fca000ff3e0ff */
[----:B------:R-:W-:Y:S02]  /*0110*/  IMAD.X R22, RZ, RZ, UR9, P1 ;  /* 0x00000009ff167e24 */ /* 0x000fe400088e06ff */
[----:B------:R-:W4:Y:S01]  /*0120*/  LDC R25, c[0x0][0x368] ;  /* 0x0000da00ff197b82 */ /* 0x000f220000000800 */
[----:B-1----:R-:W-:Y:S01]  /*0130*/  IMAD R24, R24, UR4, R5 ;  /* 0x0000000418187c24 */ /* 0x002fe2000f8e0205 */
[----:B------:R-:W-:-:S04]  /*0140*/  UIADD3 UR4, UPT, UPT, UR7, -UR38, URZ ;  /* 0x8000002607047290 */ /* 0x000fc8000fffe0ff */
[----:B------:R-:W-:Y:S01]  /*0150*/  ISETP.GT.AND P0, PT, R24, UR5, PT ;  /* 0x0000000518007c0c */ /* 0x000fe2000bf04270 */
[----:B---3--:R-:W-:-:S05]  /*0160*/  IMAD R26, R26, UR10, R3 ;  /* 0x0000000a1a1a7c24 */ /* 0x008fca000f8e0203 */
[----:B------:R-:W-:Y:S01]  /*0170*/  ISETP.GT.OR P0, PT, R26, UR4, P0 ;  /* 0x000000041a007c0c */ /* 0x000fe20008704670 */
[----:B----4-:R-:W-:-:S05]  /*0180*/  IMAD R25, R25, UR11, R0 ;  /* 0x0000000b19197c24 */ /* 0x010fca000f8e0200 */
[----:B-----5:R-:W-:-:S13]  /*0190*/  ISETP.GE.OR P0, PT, R25, UR12, P0 ;  /* 0x0000000c19007c0c */ /* 0x020fda0008706670 */
[----:B------:R-:W-:Y:S05]  /*01a0*/  @P0 EXIT ;  /* 0x000000000000094d */ /* 0x000fea0003800000 */
[----:B------:R-:W0:Y:S01]  /*01b0*/  LDCU UR4, c[0x0][0x3a4] ;  /* 0x00007480ff0477ac */ /* 0x000e220008000800 */
[----:B------:R-:W-:Y:S01]  /*01c0*/  HFMA2 R23, -RZ, RZ, 0, 0 ;  /* 0x00000000ff177431 */ /* 0x000fe200000001ff */
[----:B------:R-:W1:Y:S01]  /*01d0*/  LDCU.64 UR36, c[0x0][0x358] ;  /* 0x00006b00ff2477ac */ /* 0x000e620008000a00 */
[----:B0-----:R-:W-:-:S09]  /*01e0*/  UISETP.GE.AND UP0, UPT, UR4, 0x1, UPT ;  /* 0x000000010400788c */ /* 0x001fd2000bf06270 */
[----:B-1----:R-:W-:Y:S05]  /*01f0*/  BRA.U !UP0, `(.L_x_0) ;  /* 0x0000002d08107547 */ /* 0x002fea000b800000 */
[----:B------:R-:W-:Y:S01]  /*0200*/  UISETP.GE.AND UP0, UPT, UR38, 0x1, UPT ;  /* 0x000000012600788c */ /* 0x000fe2000bf06270 */
[----:B------:R-:W-:Y:S01]  /*0210*/  LOP3.LUT P0, RZ, R24, R25, R26, 0xfe, !PT ;  /* 0x0000001918ff7212 */ /* 0x000fe2000780fe1a */
[----:B------:R-:W-:Y:S03]  /*0220*/  BSSY.RECONVERGENT B10, `(.L_x_0) ;  /* 0x00002c10000a7945 */ /* 0x000fe60003800200 */
[----:B------:R-:W-:-:S04]  /*0230*/  P2R R0, PR, RZ, 0x1 ;  /* 0x00000001ff007803 */ /* 0x000fc80000000000 */
[----:B------:R-:W-:Y:S05]  /*0240*/  BRA.U !UP0, `(.L_x_1) ;  /* 0x0000001d08c07547 */ /* 0x000fea000b800000 */
[----:B------:R-:W-:Y:S01]  /*0250*/  BSSY.RECONVERGENT B9, `(.L_x_2) ;  /* 0x00001ee000097945 */ /* 0x000fe20003800200 */
[----:B------:R-:W-:Y:S01]  /*0260*/  IMAD.MOV.U32 R23, RZ, RZ, RZ ;  /* 0x000000ffff177224 */ /* 0x000fe200078e00ff */
[----:B------:R-:W0:Y:S01]  /*0270*/  LDCU UR39, c[0x0][0x3a0] ;  /* 0x00007400ff2777ac */ /* 0x000e220008000800 */
[----:B------:R-:W-:Y:S01]  /*0280*/  IMAD.MOV.U32 R16, RZ, RZ, RZ ;  /* 0x000000ffff107224 */ /* 0x000fe200078e00ff */
[----:B------:R-:W-:-:S12]  /*0290*/  ULOP3.LUT UR40, UR38, 0x7ffffff8, URZ, 0xc0, !UPT ;  /* 0x7ffffff826287892 */ /* 0x000fd8000f8ec0ff */
.L_x_42:
[----:B------:R-:W-:Y:S01]  /*02a0*/  BSSY.RECONVERGENT B8, `(.L_x_3) ;  /* 0x00001d3000087945 */ /* 0x000fe20003800200 */
[----:B------:R-:W-:Y:S01]  /*02b0*/  MOV R30, RZ ;  /* 0x000000ff001e7202 */ /* 0x000fe20000000f00 */
[----:B------:R-:W-:-:S07]  /*02c0*/  IMAD.MOV.U32 R17, RZ, RZ, RZ ;  /* 0x000000ffff117224 */ /* 0x000fce00078e00ff */
.L_x_39:
[----:B------:R-:W1:Y:S01]  /*02d0*/  LDCU.64 UR4, c[0x0][0x3a0] ;  /* 0x00007400ff0477ac */ /* 0x000e620008000a00 */
[----:B------:R-:W-:Y:S01]  /*02e0*/  HFMA2 R18, -RZ, RZ, 0, 0 ;  /* 0x00000000ff127431 */ /* 0x000fe200000001ff */
[----:B------:R-:W2:Y:S01]  /*02f0*/  LDCU.64 UR6, c[0x0][0x398] ;  /* 0x00007300ff0677ac */ /* 0x000ea20008000a00 */
[----:B-1----:R-:W-:Y:S01]  /*0300*/  UISETP.GE.U32.AND UP0, UPT, UR4, 0x8, UPT ;  /* 0x000000080400788c */ /* 0x002fe2000bf06070 */
[----:B------:R-:W-:Y:S02]  /*0310*/  IMAD R4, R25, UR5, R16 ;  /* 0x0000000519047c24 */ /* 0x000fe4000f8e0210 */
[----:B--2---:R-:W-:Y:S02]  /*0320*/  IMAD R0, R16, UR6, R24 ;  /* 0x0000000610007c24 */ /* 0x004fe4000f8e0218 */
[--C-:B------:R-:W-:Y:S02]  /*0330*/  IMAD R27, R4, UR4, R17.reuse ;  /* 0x00000004041b7c24 */ /* 0x100fe4000f8e0211 */
[----:B------:R-:W-:-:S04]  /*0340*/  IMAD.IADD R29, R0, 0x1, R17 ;  /* 0x00000001001d7824 */ /* 0x000fc800078e0211 */
[----:B------:R-:W-:Y:S01]  /*0350*/  IMAD R29, R29, UR7, R26 ;  /* 0x000000071d1d7c24 */ /* 0x000fe2000f8e021a */
[----:B------:R-:W-:Y:S06]  /*0360*/  BRA.U !UP0, `(.L_x_4) ;  /* 0x0000000d08a07547 */ /* 0x000fec000b800000 */
[----:B------:R-:W-:Y:S01]  /*0370*/  BSSY.RECONVERGENT B7, `(.L_x_5) ;  /* 0x00000e6000077945 */ /* 0x000fe20003800200 */
[----:B------:R-:W-:-:S07]  /*0380*/  IMAD.MOV.U32 R18, RZ, RZ, RZ ;  /* 0x000000ffff127224 */ /* 0x000fce00078e00ff */
.L_x_22:
[----:B------:R-:W1:Y:S01]  /*0390*/  LDC.64 R34, c[0x0][0x380] ;  /* 0x0000e000ff227b82 */ /* 0x000e620000000a00 */
[--C-:B------:R-:W-:Y:S02]  /*03a0*/  IMAD.IADD R19, R29, 0x1, R18.reuse ;  /* 0x000000011d137824 */ /* 0x100fe400078e0212 */
[----:B0-----:R-:W-:-:S05]  /*03b0*/  IMAD R28, R27, UR39, R18 ;  /* 0x000000271b1c7c24 */ /* 0x001fca000f8e0212 */
[----:B------:R-:W0:Y:S01]  /*03c0*/  LDC.64 R32, c[0x0][0x388] ;  /* 0x0000e200ff207b82 */ /* 0x000e220000000a00 */
[----:B-1----:R-:W-:-:S05]  /*03d0*/  IMAD.WIDE R34, R19, 0x4, R34 ;  /* 0x0000000413227825 */ /* 0x002fca00078e0222 */
[----:B------:R-:W2:Y:S01]  /*03e0*/  LDG.E R15, desc[UR36][R34.64] ;  /* 0x00000024220f7981 */ /* 0x000ea2000c1e1900 */
[----:B0-----:R-:W-:-:S05]  /*03f0*/  IMAD.WIDE R32, R28, 0x4, R32 ;  /* 0x000000041c207825 */ /* 0x001fca00078e0220 */
[----:B------:R-:W2:Y:S01]  /*0400*/  LDG.E R8, desc[UR36][R32.64] ;  /* 0x0000002420087981 */ /* 0x000ea2000c1e1900 */
[----:B------:R-:W-:Y:S01]  /*0410*/  LOP3.LUT P0, RZ, R24, R25, R26, 0xfe, !PT ;  /* 0x0000001918ff7212 */ /* 0x000fe2000780fe1a */
[----:B------:R-:W-:Y:S01]  /*0420*/  BSSY.RECONVERGENT B6, `(.L_x_6) ;  /* 0x0000013000067945 */ /* 0x000fe20003800200 */
[----:B--2---:R-:W-:-:S11]  /*0430*/  FFMA R30, R15, R8, R30 ;  /* 0x000000080f1e7223 */ /* 0x004fd6000000001e */
[----:B------:R-:W-:Y:S05]  /*0440*/  @P0 BRA `(.L_x_7) ;  /* 0x0000000000400947 */ /* 0x000fea0003800000 */
[----:B------:R-:W-:Y:S01]  /*0450*/  F2F.F64.F32 R8, R8 ;  /* 0x0000000800087310 */ /* 0x000fe20000201800 */
[----:B------:R-:W-:Y:S01]  /*0460*/  MOV R12, 0x0 ;  /* 0x00000000000c7802 */ /* 0x000fe20000000f00 */
[----:B------:R0:W-:Y:S01]  /*0470*/  STL.128 [R1], R16 ;  /* 0x0000001001007387 */ /* 0x0001e20000100c00 */
[----:B------:R-:W1:Y:S01]  /*0480*/  LDCU.64 UR4, c[0x4][0x8] ;  /* 0x01000100ff0477ac */ /* 0x000e620008000a00 */
[----:B------:R-:W-:Y:S01]  /*0490*/  IMAD.MOV.U32 R6, RZ, RZ, R2 ;  /* 0x000000ffff067224 */ /* 0x000fe200078e0002 */
[----:B------:R-:W-:Y:S01]  /*04a0*/  MOV R7, R22 ;  /* 0x0000001600077202 */ /* 0x000fe20000000f00 */
[----:B------:R0:W-:Y:S01]  /*04b0*/  STL [R1+0x10], R28 ;  /* 0x0000101c01007387 */ /* 0x0001e20000100800 */
[----:B------:R-:W2:Y:S01]  /*04c0*/  LDC.64 R12, c[0x4][R12] ;  /* 0x010000000c0c7b82 */ /* 0x000ea20000000a00 */
[----:B------:R-:W3:Y:S08]  /*04d0*/  F2F.F64.F32 R10, R30 ;  /* 0x0000001e000a7310 */ /* 0x000ef00000201800 */
[----:B------:R-:W4:Y:S01]  /*04e0*/  F2F.F64.F32 R14, R15 ;  /* 0x0000000f000e7310 */ /* 0x000f220000201800 */
[----:B-1----:R-:W-:Y:S01]  /*04f0*/  MOV R4, UR4 ;  /* 0x0000000400047c02 */ /* 0x002fe20008000f00 */
[----:B------:R-:W-:Y:S01]  /*0500*/  IMAD.U32 R5, RZ, RZ, UR5 ;  /* 0x00000005ff057e24 */ /* 0x000fe2000f8e00ff */
[----:B---3--:R0:W-:Y:S04]  /*0510*/  STL.128 [R1+0x20], R8 ;  /* 0x0000200801007387 */ /* 0x0081e80000100c00 */
[----:B----4-:R0:W-:Y:S02]  /*0520*/  STL.64 [R1+0x18], R14 ;  /* 0x0000180e01007387 */ /* 0x0101e40000100a00 */
[----:B------:R-:W-:-:S07]  /*0530*/  LEPC R20, `(.L_x_7) ;  /* 0x000000001014794e */ /* 0x000fce0000000000 */
[----:B0-2---:R-:W-:Y:S05]  /*0540*/  CALL.ABS.NOINC R12 ;  /* 0x000000000c007343 */ /* 0x005fea0003c00000 */
.L_x_7:
[----:B------:R-:W-:Y:S05]  /*0550*/  BSYNC.RECONVERGENT B6 ;  /* 0x0000000000067941 */ /* 0x000fea0003800200 */
.L_x_6:
[----:B------:R-:W2:Y:S01]  /*0560*/  LDG.E R21, desc[UR36][R34.64+0x4] ;  /* 0x0000042422157981 */ /* 0x000ea2000c1e1900 */
[----:B------:R-:W-:-:S03]  /*0570*/  LOP3.LUT P6, RZ, R24, R25, R26, 0xfe, !PT ;  /* 0x0000001918ff7212 */ /* 0x000fc600078cfe1a */
[----:B------:R-:W2:Y:S01]  /*0580*/  LDG.E R12, desc[UR36][R32.64+0x4] ;  /* 0x00000424200c7981 */ /* 0x000ea2000c1e1900 */
[----:B------:R-:W-:Y:S01]  /*0590*/  BSSY.RECONVERGENT B6, `(.L_x_8) ;  /* 0x0000018000067945 */ /* 0x000fe20003800200 */
[----:B--2---:R-:W-:-:S08]  /*05a0*/  FFMA R30, R21, R12, R30 ;  /* 0x0000000c151e7223 */ /* 0x004fd0000000001e */
[----:B------:R-:W-:Y:S05]  /*05b0*/  @P6 BRA `(.L_x_9) ;  /* 0x0000000000546947 */ /* 0x000fea0003800000 */
[----:B------:R-:W-:Y:S01]  /*05c0*/  F2F.F64.F32 R12, R12 ;  /* 0x0000000c000c7310 */ /* 0x000fe20000201800 */
[----:B------:R-:W-:Y:S01]  /*05d0*/  MOV R36, 0x0 ;  /* 0x0000000000247802 */ /* 0x000fe20000000f00 */
[----:B------:R-:W-:Y:S01]  /*05e0*/  VIADD R10, R18, 0x1 ;  /* 0x00000001120a7836 */ /* 0x000fe20000000000 */
[----:B------:R-:W-:Y:S01]  /*05f0*/  MOV R8, R16 ;  /* 0x0000001000087202 */ /* 0x000fe20000000f00 */
[----:B------:R-:W-:Y:S01]  /*0600*/  VIADD R11, R19, 0x1 ;  /* 0x00000001130b7836 */ /* 0x000fe20000000000 */
[----:B------:R-:W0:Y:S01]  /*0610*/  LDCU.64 UR4, c[0x4][0x8] ;  /* 0x01000100ff0477ac */ /* 0x000e220008000a00 */
[----:B------:R-:W-:Y:S01]  /*0620*/  IMAD.MOV.U32 R9, RZ, RZ, R17 ;  /* 0x000000ffff097224 */ /* 0x000fe200078e0011 */
[----:B------:R-:W1:Y:S01]  /*0630*/  LDC.64 R36, c[0x4][R36] ;  /* 0x0100000024247b82 */ /* 0x000e620000000a00 */
[----:B------:R-:W2:Y:S01]  /*0640*/  F2F.F64.F32 R14, R30 ;  /* 0x0000001e000e7310 */ /* 0x000ea20000201800 */
[----:B------:R-:W-:Y:S01]  /*0650*/  VIADD R0, R28, 0x1 ;  /* 0x000000011c007836 */ /* 0x000fe20000000000 */
[----:B------:R-:W-:Y:S01]  /*0660*/  MOV R7, R22 ;  /* 0x0000001600077202 */ /* 0x000fe20000000f00 */
[----:B------:R3:W-:Y:S01]  /*0670*/  STL.128 [R1], R8 ;  /* 0x0000000801007387 */ /* 0x0007e20000100c00 */
[----:B------:R-:W-:-:S03]  /*0680*/  IMAD.MOV.U32 R6, RZ, RZ, R2 ;  /* 0x000000ffff067224 */ /* 0x000fc600078e0002 */
[----:B------:R3:W-:Y:S01]  /*0690*/  STL [R1+0x10], R0 ;  /* 0x0000100001007387 */ /* 0x0007e20000100800 */
[----:B------:R-:W4:Y:S03]  /*06a0*/  F2F.F64.F32 R20, R21 ;  /* 0x0000001500147310 */ /* 0x000f260000201800 */
[----:B--2---:R3:W-:Y:S01]  /*06b0*/  STL.128 [R1+0x20], R12 ;  /* 0x0000200c01007387 */ /* 0x0047e20000100c00 */
[----:B0-----:R-:W-:Y:S01]  /*06c0*/  MOV R4, UR4 ;  /* 0x0000000400047c02 */ /* 0x001fe20008000f00 */
[----:B------:R-:W-:Y:S02]  /*06d0*/  IMAD.U32 R5, RZ, RZ, UR5 ;  /* 0x00000005ff057e24 */ /* 0x000fe4000f8e00ff */
[----:B----4-:R3:W-:Y:S05]  /*06e0*/  STL.64 [R1+0x18], R20 ;  /* 0x0000181401007387 */ /* 0x0107ea0000100a00 */
[----:B---3--:R-:W-:-:S07]  /*06f0*/  LEPC R20, `(.L_x_9) ;  /* 0x000000001014794e */ /* 0x008fce0000000000 */
[----:B-1----:R-:W-:Y:S05]  /*0700*/  CALL.ABS.NOINC R36 ;  /* 0x0000000024007343 */ /* 0x002fea0003c00000 */
.L_x_9:
[----:B------:R-:W-:Y:S05]  /*0710*/  BSYNC.RECONVERGENT B6 ;  /* 0x0000000000067941 */ /* 0x000fea0003800200 */
.L_x_8:
        /* <DEDUP_REMOVED lines=27> */
.L_x_11:
[----:B------:R-:W-:Y:S05]  /*08d0*/  BSYNC.RECONVERGENT B6 ;  /* 0x0000000000067941 */ /* 0x000fea0003800200 */
.L_x_10:
        /* <DEDUP_REMOVED lines=27> */
.L_x_13:
[----:B------:R-:W-:Y:S05]  /*0a90*/  BSYNC.RECONVERGENT B6 ;  /* 0x0000000000067941 */ /* 0x000fea0003800200 */
.L_x_12:
        /* <DEDUP_REMOVED lines=27> */
.L_x_15:
[----:B------:R-:W-:Y:S05]  /*0c50*/  BSYNC.RECONVERGENT B6 ;  /* 0x0000000000067941 */ /* 0x000fea0003800200 */
.L_x_14:
        /* <DEDUP_REMOVED lines=27> */
.L_x_17:
[----:B------:R-:W-:Y:S05]  /*0e10*/  BSYNC.RECONVERGENT B6 ;  /* 0x0000000000067941 */ /* 0x000fea0003800200 */
.L_x_16:
        /* <DEDUP_REMOVED lines=27> */
.L_x_19:
[----:B------:R-:W-:Y:S05]  /*0fd0*/  BSYNC.RECONVERGENT B6 ;  /* 0x0000000000067941 */ /* 0x000fea0003800200 */
.L_x_18:
        /* <DEDUP_REMOVED lines=27> */
.L_x_21:
[----:B------:R-:W-:Y:S05]  /*1190*/  BSYNC.RECONVERGENT B6 ;  /* 0x0000000000067941 */ /* 0x000fea0003800200 */
.L_x_20:
[----:B------:R-:W-:-:S05]  /*11a0*/  VIADD R18, R18, 0x8 ;  /* 0x0000000812127836 */ /* 0x000fca0000000000 */
[----:B------:R-:W-:-:S13]  /*11b0*/  ISETP.NE.AND P0, PT, R18, UR40, PT ;  /* 0x0000002812007c0c */ /* 0x000fda000bf05270 */
[----:B------:R-:W-:Y:S05]  /*11c0*/  @P0 BRA `(.L_x_22) ;  /* 0xfffffff000700947 */ /* 0x000fea000383ffff */
[----:B------:R-:W-:Y:S05]  /*11d0*/  BSYNC.RECONVERGENT B7 ;  /* 0x0000000000077941 */ /* 0x000fea0003800200 */
.L_x_5:
[----:B------:R-:W-:-:S07]  /*11e0*/  IMAD.U32 R18, RZ, RZ, UR40 ;  /* 0x00000028ff127e24 */ /* 0x000fce000f8e00ff */
.L_x_4:
[----:B------:R-:W1:Y:S02]  /*11f0*/  LDCU UR4, c[0x0][0x3a0] ;  /* 0x00007400ff0477ac */ /* 0x000e640008000800 */
[----:B-1----:R-:W-:-:S04]  /*1200*/  ULOP3.LUT UR4, UR4, 0x7, URZ, 0xc0, !UPT ;  /* 0x0000000704047892 */ /* 0x002fc8000f8ec0ff */
[----:B------:R-:W-:-:S09]  /*1210*/  UISETP.NE.AND UP0, UPT, UR4, URZ, UPT ;  /* 0x000000ff0400728c */ /* 0x000fd2000bf05270 */
[----:B------:R-:W-:Y:S05]  /*1220*/  BRA.U !UP0, `(.L_x_23) ;  /* 0x0000000d08587547 */ /* 0x000fea000b800000 */
[----:B------:R-:W-:-:S04]  /*1230*/  UIADD3 UR4, UPT, UPT, UR4, -0x1, URZ ;  /* 0xffffffff04047890 */ /* 0x000fc8000fffe0ff */
[----:B------:R-:W-:-:S09]  /*1240*/  UISETP.GE.U32.AND UP0, UPT, UR4, 0x3, UPT ;  /* 0x000000030400788c */ /* 0x000fd2000bf06070 */
[----:B------:R-:W-:Y:S05]  /*1250*/  BRA.U !UP0, `(.L_x_24) ;  /* 0x0000000508cc7547 */ /* 0x000fea000b800000 */
[----:B------:R-:W1:Y:S01]  /*1260*/  LDC.64 R34, c[0x0][0x380] ;  /* 0x0000e000ff227b82 */ /* 0x000e620000000a00 */
[----:B------:R-:W2:Y:S01]  /*1270*/  LDCU UR4, c[0x0][0x3a0] ;  /* 0x00007400ff0477ac */ /* 0x000ea20008000800 */
[----:B------:R-:W-:-:S06]  /*1280*/  IADD3 R19, PT, PT, R29, R18, RZ ;  /* 0x000000121d137210 */ /* 0x000fcc0007ffe0ff */
[----:B------:R-:W3:Y:S01]  /*1290*/  LDC.64 R32, c[0x0][0x388] ;  /* 0x0000e200ff207b82 */ /* 0x000ee20000000a00 */
[----:B--2---:R-:W-:Y:S02]  /*12a0*/  IMAD R28, R27, UR4, R18 ;  /* 0x000000041b1c7c24 */ /* 0x004fe4000f8e0212 */
[----:B-1----:R-:W-:-:S05]  /*12b0*/  IMAD.WIDE R34, R19, 0x4, R34 ;  /* 0x0000000413227825 */ /* 0x002fca00078e0222 */
[----:B------:R-:W2:Y:S01]  /*12c0*/  LDG.E R15, desc[UR36][R34.64] ;  /* 0x00000024220f7981 */ /* 0x000ea2000c1e1900 */
[----:B---3--:R-:W-:-:S05]  /*12d0*/  IMAD.WIDE R32, R28, 0x4, R32 ;  /* 0x000000041c207825 */ /* 0x008fca00078e0220 */
        /* <DEDUP_REMOVED lines=8> */
[----:B------:R-:W2:Y:S01]  /*1360*/  LDCU.64 UR4, c[0x4][0x8] ;  /* 0x01000100ff0477ac */ /* 0x000ea20008000a00 */
[----:B------:R-:W-:Y:S01]  /*1370*/  MOV R6, R2 ;  /* 0x0000000200067202 */ /* 0x000fe20000000f00 */
[----:B------:R-:W-:Y:S01]  /*1380*/  IMAD.MOV.U32 R7, RZ, RZ, R22 ;  /* 0x000000ffff077224 */ /* 0x000fe200078e0016 */
[----:B------:R1:W-:Y:S01]  /*1390*/  STL [R1+0x10], R28 ;  /* 0x0000101c01007387 */ /* 0x0003e20000100800 */
[----:B------:R-:W3:Y:S01]  /*13a0*/  LDC.64 R12, c[0x4][R12] ;  /* 0x010000000c0c7b82 */ /* 0x000ee20000000a00 */
[----:B------:R-:W4:Y:S08]  /*13b0*/  F2F.F64.F32 R10, R30 ;  /* 0x0000001e000a7310 */ /* 0x000f300000201800 */
[----:B------:R-:W5:Y:S01]  /*13c0*/  F2F.F64.F32 R14, R15 ;  /* 0x0000000f000e7310 */ /* 0x000f620000201800 */
[----:B--2---:R-:W-:Y:S01]  /*13d0*/  IMAD.U32 R4, RZ, RZ, UR4 ;  /* 0x00000004ff047e24 */ /* 0x004fe2000f8e00ff */
[----:B----4-:R1:W-:Y:S01]  /*13e0*/  STL.128 [R1+0x20], R8 ;  /* 0x0000200801007387 */ /* 0x0103e20000100c00 */
[----:B------:R-:W-:-:S03]  /*13f0*/  IMAD.U32 R5, RZ, RZ, UR5 ;  /* 0x00000005ff057e24 */ /* 0x000fc6000f8e00ff */
[----:B-----5:R1:W-:Y:S04]  /*1400*/  STL.64 [R1+0x18], R14 ;  /* 0x0000180e01007387 */ /* 0x0203e80000100a00 */
[----:B------:R-:W-:-:S07]  /*1410*/  LEPC R20, `(.L_x_26) ;  /* 0x000000001014794e */ /* 0x000fce0000000000 */
[----:B01-3--:R-:W-:Y:S05]  /*1420*/  CALL.ABS.NOINC R12 ;  /* 0x000000000c007343 */ /* 0x00bfea0003c00000 */
.L_x_26:
[----:B0-----:R-:W-:Y:S05]  /*1430*/  BSYNC.RECONVERGENT B6 ;  /* 0x0000000000067941 */ /* 0x001fea0003800200 */
.L_x_25:
        /* <DEDUP_REMOVED lines=9> */
[----:B------:R-:W-:Y:S01]  /*14d0*/  IADD3 R15, PT, PT, R19, 0x1, RZ ;  /* 0x00000001130f7810 */ /* 0x000fe20007ffe0ff */
[----:B------:R-:W-:Y:S01]  /*14e0*/  IMAD.MOV.U32 R12, RZ, RZ, R16 ;  /* 0x000000ffff0c7224 */ /* 0x000fe200078e0010 */
[----:B------:R-:W-:Y:S01]  /*14f0*/  IADD3 R0, PT, PT, R28, 0x1, RZ ;  /* 0x000000011c007810 */ /* 0x000fe20007ffe0ff */
[----:B------:R-:W-:Y:S01]  /*1500*/  IMAD.MOV.U32 R13, RZ, RZ, R17 ;  /* 0x000000ffff0d7224 */ /* 0x000fe200078e0011 */
[----:B------:R-:W0:Y:S01]  /*1510*/  LDC.64 R36, c[0x4][R36] ;  /* 0x0100000024247b82 */ /* 0x000e220000000a00 */
[----:B------:R-:W1:Y:S01]  /*1520*/  F2F.F64.F32 R10, R30 ;  /* 0x0000001e000a7310 */ /* 0x000e620000201800 */
[----:B------:R-:W2:Y:S01]  /*1530*/  LDCU.64 UR4, c[0x4][0x8] ;  /* 0x01000100ff0477ac */ /* 0x000ea20008000a00 */
[----:B------:R3:W-:Y:S01]  /*1540*/  STL [R1+0x10], R0 ;  /* 0x0000100001007387 */ /* 0x0007e20000100800 */
[----:B------:R-:W-:Y:S01]  /*1550*/  MOV R6, R2 ;  /* 0x0000000200067202 */ /* 0x000fe20000000f00 */
[----:B------:R-:W-:-:S02]  /*1560*/  IMAD.MOV.U32 R7, RZ, RZ, R22 ;  /* 0x000000ffff077224 */ /* 0x000fc400078e0016 */
[----:B------:R3:W-:Y:S02]  /*1570*/  STL.128 [R1], R12 ;  /* 0x0000000c01007387 */ /* 0x0007e40000100c00 */
[----:B------:R-:W4:Y:S02]  /*1580*/  F2F.F64.F32 R20, R21 ;  /* 0x0000001500147310 */ /* 0x000f240000201800 */
[----:B-1----:R3:W-:Y:S01]  /*1590*/  STL.128 [R1+0x20], R8 ;  /* 0x0000200801007387 */ /* 0x0027e20000100c00 */
[----:B--2---:R-:W-:Y:S02]  /*15a0*/  IMAD.U32 R4, RZ, RZ, UR4 ;  /* 0x00000004ff047e24 */ /* 0x004fe4000f8e00ff */
[----:B------:R-:W-:Y:S01]  /*15b0*/  IMAD.U32 R5, RZ, RZ, UR5 ;  /* 0x00000005ff057e24 */ /* 0x000fe2000f8e00ff */
[----:B----4-:R3:W-:Y:S06]  /*15c0*/  STL.64 [R1+0x18], R20 ;  /* 0x0000181401007387 */ /* 0x0107ec0000100a00 */
[----:B---3--:R-:W-:-:S07]  /*15d0*/  LEPC R20, `(.L_x_28) ;  /* 0x000000001014794e */ /* 0x008fce0000000000 */
[----:B0-----:R-:W-:Y:S05]  /*15e0*/  CALL.ABS.NOINC R36 ;  /* 0x0000000024007343 */ /* 0x001fea0003c00000 */
.L_x_28:
[----:B------:R-:W-:Y:S05]  /*15f0*/  BSYNC.RECONVERGENT B6 ;  /* 0x0000000000067941 */ /* 0x000fea0003800200 */
.L_x_27:
        /* <DEDUP_REMOVED lines=27> */
.L_x_30:
[----:B------:R-:W-:Y:S05]  /*17b0*/  BSYNC.RECONVERGENT B6 ;  /* 0x0000000000067941 */ /* 0x000fea0003800200 */
.L_x_29:
        /* <DEDUP_REMOVED lines=27> */
.L_x_32:
[----:B------:R-:W-:Y:S05]  /*1970*/  BSYNC.RECONVERGENT B6 ;  /* 0x0000000000067941 */ /* 0x000fea0003800200 */
.L_x_31:
[----:B------:R-:W-:-:S07]  /*1980*/  VIADD R18, R18, 0x4 ;  /* 0x0000000412127836 */ /* 0x000fce0000000000 */
.L_x_24:
[----:B------:R-:W1:Y:S01]  /*1990*/  LDCU UR5, c[0x0][0x3a0] ;  /* 0x00007400ff0577ac */ /* 0x000e620008000800 */
[----:B------:R-:W-:Y:S01]  /*19a0*/  BSSY.RECONVERGENT B7, `(.L_x_23) ;  /* 0x000005e000077945 */ /* 0x000fe20003800200 */
[----:B-1----:R-:W-:-:S09]  /*19b0*/  ULOP3.LUT UP0, UR4, UR5, 0x3, URZ, 0xc0, !UPT ;  /* 0x0000000305047892 */ /* 0x002fd2000f80c0ff */
[----:B------:R-:W-:Y:S05]  /*19c0*/  BRA.U !UP0, `(.L_x_33) ;  /* 0x00000005086c7547 */ /* 0x000fea000b800000 */
[----:B------:R-:W-:-:S09]  /*19d0*/  UISETP.NE.AND UP0, UPT, UR4, 0x1, UPT ;  /* 0x000000010400788c */ /* 0x000fd2000bf05270 */
[----:B------:R-:W-:Y:S05]  /*19e0*/  BRA.U !UP0, `(.L_x_34) ;  /* 0x0000000108e87547 */ /* 0x000fea000b800000 */
[----:B------:R-:W1:Y:S01]  /*19f0*/  LDC.64 R34, c[0x0][0x380] ;  /* 0x0000e000ff227b82 */ /* 0x000e620000000a00 */
[----:B------:R-:W-:Y:S01]  /*1a00*/  IADD3 R19, PT, PT, R29, R18, RZ ;  /* 0x000000121d137210 */ /* 0x000fe20007ffe0ff */
[----:B------:R-:W-:-:S06]  /*1a10*/  IMAD R28, R27, UR5, R18 ;  /* 0x000000051b1c7c24 */ /* 0x000fcc000f8e0212 */
[----:B------:R-:W2:Y:S01]  /*1a20*/  LDC.64 R32, c[0x0][0x388] ;  /* 0x0000e200ff207b82 */ /* 0x000ea20000000a00 */
[----:B-1----:R-:W-:-:S05]  /*1a30*/  IMAD.WIDE R34, R19, 0x4, R34 ;  /* 0x0000000413227825 */ /* 0x002fca00078e0222 */
[----:B------:R-:W3:Y:S01]  /*1a40*/  LDG.E R15, desc[UR36][R34.64] ;  /* 0x00000024220f7981 */ /* 0x000ee2000c1e1900 */
[----:B--2---:R-:W-:-:S05]  /*1a50*/  IMAD.WIDE R32, R28, 0x4, R32 ;  /* 0x000000041c207825 */ /* 0x004fca00078e0220 */
[----:B------:R-:W3:Y:S01]  /*1a60*/  LDG.E R8, desc[UR36][R32.64] ;  /* 0x0000002420087981 */ /* 0x000ee2000c1e1900 */
[----:B------:R-:W-:Y:S01]  /*1a70*/  LOP3.LUT P0, RZ, R24, R25, R26, 0xfe, !PT ;  /* 0x0000001918ff7212 */ /* 0x000fe2000780fe1a */
[----:B------:R-:W-:Y:S01]  /*1a80*/  BSSY.RECONVERGENT B6, `(.L_x_35) ;  /* 0x0000013000067945 */ /* 0x000fe20003800200 */
[----:B---3--:R-:W-:-:S11]  /*1a90*/  FFMA R30, R15, R8, R30 ;  /* 0x000000080f1e7223 */ /* 0x008fd6000000001e */
        /* <DEDUP_REMOVED lines=17> */
.L_x_36:
[----:B0-----:R-:W-:Y:S05]  /*1bb0*/  BSYNC.RECONVERGENT B6 ;  /* 0x0000000000067941 */ /* 0x001fea0003800200 */
.L_x_35:
        /* <DEDUP_REMOVED lines=27> */
.L_x_38:
[----:B------:R-:W-:Y:S05]  /*1d70*/  BSYNC.RECONVERGENT B6 ;  /* 0x0000000000067941 */ /* 0x000fea0003800200 */
.L_x_37:
[----:B------:R-:W-:-:S07]  /*1d80*/  VIADD R18, R18, 0x2 ;  /* 0x0000000212127836 */ /* 0x000fce0000000000 */
.L_x_34:
[----:B------:R-:W1:Y:S02]  /*1d90*/  LDCU UR5, c[0x0][0x3a0] ;  /* 0x00007400ff0577ac */ /* 0x000e640008000800 */
[----:B-1----:R-:W-:-:S04]  /*1da0*/  ULOP3.LUT UR4, UR5, 0x1, URZ, 0xc0, !UPT ;  /* 0x0000000105047892 */ /* 0x002fc8000f8ec0ff */
[----:B------:R-:W-:-:S09]  /*1db0*/  UISETP.NE.U32.AND UP0, UPT, UR4, 0x1, UPT ;  /* 0x000000010400788c */ /* 0x000fd2000bf05070 */
[----:B------:R-:W-:Y:S05]  /*1dc0*/  BRA.U UP0, `(.L_x_33) ;  /* 0x00000001006c7547 */ /* 0x000fea000b800000 */
[----:B------:R-:W1:Y:S01]  /*1dd0*/  LDC.64 R4, c[0x0][0x380] ;  /* 0x0000e000ff047b82 */ /* 0x000e620000000a00 */
[----:B------:R-:W-:Y:S01]  /*1de0*/  IADD3 R19, PT, PT, R29, R18, RZ ;  /* 0x000000121d137210 */ /* 0x000fe20007ffe0ff */
[----:B------:R-:W-:Y:S01]  /*1df0*/  IMAD R0, R27, UR5, R18 ;  /* 0x000000051b007c24 */ /* 0x000fe2000f8e0212 */
[----:B------:R-:W-:-:S05]  /*1e00*/  LOP3.LUT P0, RZ, R24, R25, R26, 0xfe, !PT ;  /* 0x0000001918ff7212 */ /* 0x000fca000780fe1a */
[----:B------:R-:W2:Y:S01]  /*1e10*/  LDC.64 R6, c[0x0][0x388] ;  /* 0x0000e200ff067b82 */ /* 0x000ea20000000a00 */
[----:B-1----:R-:W-:-:S06]  /*1e20*/  IMAD.WIDE R4, R19, 0x4, R4 ;  /* 0x0000000413047825 */ /* 0x002fcc00078e0204 */
[----:B------:R-:W3:Y:S01]  /*1e30*/  LDG.E R5, desc[UR36][R4.64] ;  /* 0x0000002404057981 */ /* 0x000ee2000c1e1900 */
[----:B--2---:R-:W-:-:S06]  /*1e40*/  IMAD.WIDE R6, R0, 0x4, R6 ;  /* 0x0000000400067825 */ /* 0x004fcc00078e0206 */
[----:B------:R-:W3:Y:S02]  /*1e50*/  LDG.E R6, desc[UR36][R6.64] ;  /* 0x0000002406067981 */ /* 0x000ee4000c1e1900 */
[----:B---3--:R-:W-:Y:S01]  /*1e60*/  FFMA R30, R5, R6, R30 ;  /* 0x00000006051e7223 */ /* 0x008fe2000000001e */
[----:B------:R-:W-:Y:S06]  /*1e70*/  @P0 BRA `(.L_x_33) ;  /* 0x0000000000400947 */ /* 0x000fec0003800000 */
[----:B------:R1:W-:Y:S01]  /*1e80*/  F2F.F64.F32 R8, R6 ;  /* 0x0000000600087310 */ /* 0x0003e20000201800 */
[----:B------:R-:W-:Y:S01]  /*1e90*/  MOV R3, 0x0 ;  /* 0x0000000000037802 */ /* 0x000fe20000000f00 */
[----:B------:R2:W-:Y:S01]  /*1ea0*/  STL [R1+0x10], R0 ;  /* 0x0000100001007387 */ /* 0x0005e20000100800 */
[----:B------:R-:W3:Y:S01]  /*1eb0*/  LDCU.64 UR4, c[0x4][0x8] ;  /* 0x01000100ff0477ac */ /* 0x000ee20008000a00 */
[----:B------:R-:W-:Y:S01]  /*1ec0*/  IMAD.MOV.U32 R7, RZ, RZ, R22 ;  /* 0x000000ffff077224 */ /* 0x000fe200078e0016 */
[----:B------:R2:W4:Y:S01]  /*1ed0*/  LDC.64 R14, c[0x4][R3] ;  /* 0x01000000030e7b82 */ /* 0x0005220000000a00 */
[----:B------:R2:W-:Y:S02]  /*1ee0*/  STL.128 [R1], R16 ;  /* 0x0000001001007387 */ /* 0x0005e40000100c00 */
[----:B------:R-:W5:Y:S01]  /*1ef0*/  F2F.F64.F32 R10, R30 ;  /* 0x0000001e000a7310 */ /* 0x000f620000201800 */
[----:B-1----:R-:W-:-:S07]  /*1f00*/  MOV R6, R2 ;  /* 0x0000000200067202 */ /* 0x002fce0000000f00 */
[----:B------:R1:W0:Y:S01]  /*1f10*/  F2F.F64.F32 R12, R5 ;  /* 0x00000005000c7310 */ /* 0x0002220000201800 */
[----:B---3--:R-:W-:Y:S01]  /*1f20*/  IMAD.U32 R4, RZ, RZ, UR4 ;  /* 0x00000004ff047e24 */ /* 0x008fe2000f8e00ff */
[----:B-----5:R2:W-:Y:S01]  /*1f30*/  STL.128 [R1+0x20], R8 ;  /* 0x0000200801007387 */ /* 0x0205e20000100c00 */
[----:B-1----:R-:W-:-:S03]  /*1f40*/  IMAD.U32 R5, RZ, RZ, UR5 ;  /* 0x00000005ff057e24 */ /* 0x002fc6000f8e00ff */
[----:B0-----:R2:W-:Y:S04]  /*1f50*/  STL.64 [R1+0x18], R12 ;  /* 0x0000180c01007387 */ /* 0x0015e80000100a00 */
[----:B------:R-:W-:-:S07]  /*1f60*/  LEPC R20, `(.L_x_33) ;  /* 0x000000001014794e */ /* 0x000fce0000000000 */
[----:B--2-4-:R-:W-:Y:S05]  /*1f70*/  CALL.ABS.NOINC R14 ;  /* 0x000000000e007343 */ /* 0x014fea0003c00000 */
.L_x_33:
[----:B0-----:R-:W-:Y:S05]  /*1f80*/  BSYNC.RECONVERGENT B7 ;  /* 0x0000000000077941 */ /* 0x001fea0003800200 */
.L_x_23:
[----:B------:R-:W1:Y:S01]  /*1f90*/  LDCU UR4, c[0x0][0x3a0] ;  /* 0x00007400ff0477ac */ /* 0x000e620008000800 */
[----:B------:R-:W-:-:S05]  /*1fa0*/  VIADD R17, R17, 0x1 ;  /* 0x0000000111117836 */ /* 0x000fca0000000000 */
[----:B-1----:R-:W-:-:S13]  /*1fb0*/  ISETP.NE.AND P0, PT, R17, UR4, PT ;  /* 0x0000000411007c0c */ /* 0x002fda000bf05270 */
[----:B------:R-:W-:Y:S05]  /*1fc0*/  @P0 BRA `(.L_x_39) ;  /* 0xffffffe000c00947 */ /* 0x000fea000383ffff */
[----:B0-----:R-:W-:Y:S05]  /*1fd0*/  BSYNC.RECONVERGENT B8 ;  /* 0x0000000000087941 */ /* 0x001fea0003800200 */
.L_x_3:
[----:B------:R-:W-:Y:S01]  /*1fe0*/  LOP3.LUT P1, RZ, R24, R25, R26, 0xfe, !PT ;  /* 0x0000001918ff7212 */ /* 0x000fe2000782fe1a */
[----:B------:R-:W-:Y:S01]  /*1ff0*/  BSSY.RECONVERGENT B6, `(.L_x_40) ;  /* 0x000000f000067945 */ /* 0x000fe20003800200 */
[----:B------:R-:W-:-:S11]  /*2000*/  FADD R23, R30, R23 ;  /* 0x000000171e177221 */ /* 0x000fd60000000000 */
[----:B------:R-:W-:Y:S05]  /*2010*/  @P1 BRA `(.L_x_41) ;  /* 0x0000000000301947 */ /* 0x000fea0003800000 */
[----:B------:R-:W0:Y:S01]  /*2020*/  F2F.F64.F32 R30, R30 ;  /* 0x0000001e001e7310 */ /* 0x000e220000201800 */
[----:B------:R-:W-:Y:S01]  /*2030*/  MOV R0, 0x0 ;  /* 0x0000000000007802 */ /* 0x000fe20000000f00 */
[----:B------:R1:W-:Y:S01]  /*2040*/  STL [R1], R16 ;  /* 0x0000001001007387 */ /* 0x0003e20000100800 */
[----:B------:R-:W2:Y:S01]  /*2050*/  LDCU.64 UR4, c[0x4][0x10] ;  /* 0x01000200ff0477ac */ /* 0x000ea20008000a00 */
[----:B------:R-:W-:Y:S01]  /*2060*/  IMAD.MOV.U32 R6, RZ, RZ, R2 ;  /* 0x000000ffff067224 */ /* 0x000fe200078e0002 */
[----:B------:R1:W3:Y:S01]  /*2070*/  LDC.64 R8, c[0x4][R0] ;  /* 0x0100000000087b82 */ /* 0x0002e20000000a00 */
[----:B------:R-:W-:Y:S01]  /*2080*/  MOV R7, R22 ;  /* 0x0000001600077202 */ /* 0x000fe20000000f00 */
[----:B0-----:R1:W-:Y:S01]  /*2090*/  STL.64 [R1+0x8], R30 ;  /* 0x0000081e01007387 */ /* 0x0013e20000100a00 */
[----:B--2---:R-:W-:Y:S01]  /*20a0*/  MOV R4, UR4 ;  /* 0x0000000400047c02 */ /* 0x004fe20008000f00 */
[----:B------:R-:W-:-:S07]  /*20b0*/  IMAD.U32 R5, RZ, RZ, UR5 ;  /* 0x00000005ff057e24 */ /* 0x000fce000f8e00ff */
[----:B------:R-:W-:-:S07]  /*20c0*/  LEPC R20, `(.L_x_41) ;  /* 0x000000001014794e */ /* 0x000fce0000000000 */
[----:B-1-3--:R-:W-:Y:S05]  /*20d0*/  CALL.ABS.NOINC R8 ;  /* 0x0000000008007343 */ /* 0x00afea0003c00000 */
.L_x_41:
[----:B------:R-:W-:Y:S05]  /*20e0*/  BSYNC.RECONVERGENT B6 ;  /* 0x0000000000067941 */ /* 0x000fea0003800200 */
.L_x_40:
[----:B------:R-:W0:Y:S01]  /*20f0*/  LDCU UR4, c[0x0][0x3a4] ;  /* 0x00007480ff0477ac */ /* 0x000e220008000800 */
[----:B------:R-:W-:-:S05]  /*2100*/  VIADD R16, R16, 0x1 ;  /* 0x0000000110107836 */ /* 0x000fca0000000000 */
[----:B0-----:R-:W-:-:S13]  /*2110*/  ISETP.NE.AND P0, PT, R16, UR4, PT ;  /* 0x0000000410007c0c */ /* 0x001fda000bf05270 */
[----:B------:R-:W-:Y:S05]  /*2120*/  @P0 BRA `(.L_x_42) ;  /* 0xffffffe0005c0947 */ /* 0x000fea000383ffff */
[----:B------:R-:W-:Y:S05]  /*2130*/  BSYNC.RECONVERGENT B9 ;  /* 0x0000000000097941 */ /* 0x000fea0003800200 */
.L_x_2:
[----:B------:R-:W-:Y:S05]  /*2140*/  BRA `(.L_x_43) ;  /* 0x0000000c00387947 */ /* 0x000fea0003800000 */
.L_x_1:
[----:B------:R-:W-:Y:S01]  /*2150*/  UISETP.GE.U32.AND UP0, UPT, UR4, 0x8, UPT ;  /* 0x000000080400788c */ /* 0x000fe2000bf06070 */
[----:B------:R-:W-:Y:S01]  /*2160*/  IMAD.MOV.U32 R16, RZ, RZ, RZ ;  /* 0x000000ffff107224 */ /* 0x000fe200078e00ff */
[----:B------:R-:W-:-:S07]  /*2170*/  ULOP3.LUT UR39, UR4, 0x7, URZ, 0xc0, !UPT ;  /* 0x0000000704277892 */ /* 0x000fce000f8ec0ff */
[----:B------:R-:W-:Y:S05]  /*2180*/  BRA.U !UP0, `(.L_x_44) ;  /* 0x0000000508907547 */ /* 0x000fea000b800000 */
[----:B------:R-:W-:Y:S01]  /*2190*/  ULOP3.LUT UR4, UR4, 0x7ffffff8, URZ, 0xc0, !UPT ;  /* 0x7ffffff804047892 */ /* 0x000fe2000f8ec0ff */
[----:B------:R-:W-:Y:S01]  /*21a0*/  HFMA2 R18, -RZ, RZ, 0, 0 ;  /* 0x00000000ff127431 */ /* 0x000fe200000001ff */
[----:B------:R-:W-:Y:S04]  /*21b0*/  BSSY.RECONVERGENT B7, `(.L_x_44) ;  /* 0x0000061000077945 */ /* 0x000fe80003800200 */
[----:B------:R-:W-:-:S07]  /*21c0*/  IMAD.U32 R16, RZ, RZ, UR4 ;  /* 0x00000004ff107e24 */ /* 0x000fce000f8e00ff */
.L_x_54:
[----:B------:R-:W-:Y:S01]  /*21d0*/  LOP3.LUT P0, RZ, R24, R25, R26, 0xfe, !PT ;  /* 0x0000001918ff7212 */ /* 0x000fe2000780fe1a */
[----:B------:R-:W-:-:S12]  /*21e0*/  BSSY.RECONVERGENT B6, `(.L_x_45) ;  /* 0x000005a000067945 */ /* 0x000fd80003800200 */
[----:B------:R-:W-:Y:S05]  /*21f0*/  @P0 BRA `(.L_x_46) ;  /* 0x0000000400600947 */ /* 0x000fea0003800000 */
[----:B------:R-:W-:Y:S01]  /*2200*/  MOV R17, 0x0 ;  /* 0x0000000000117802 */ /* 0x000fe20000000f00 */
[----:B------:R0:W-:Y:S01]  /*2210*/  STL [R1], R18 ;  /* 0x0000001201007387 */ /* 0x0001e20000100800 */
[----:B------:R-:W1:Y:S01]  /*2220*/  LDCU.64 UR4, c[0x4][0x10] ;  /* 0x01000200ff0477ac */ /* 0x000e620008000a00 */
[----:B------:R-:W-:Y:S01]  /*2230*/  IMAD.MOV.U32 R6, RZ, RZ, R2 ;  /* 0x000000ffff067224 */ /* 0x000fe200078e0002 */
[----:B------:R0:W2:Y:S01]  /*2240*/  LDC.64 R8, c[0x4][R17] ;  /* 0x0100000011087b82 */ /* 0x0000a20000000a00 */
[----:B------:R0:W-:Y:S01]  /*2250*/  STL.64 [R1+0x8], RZ ;  /* 0x000008ff01007387 */ /* 0x0001e20000100a00 */
[----:B------:R-:W-:Y:S01]  /*2260*/  MOV R7, R22 ;  /* 0x0000001600077202 */ /* 0x000fe20000000f00 */
[----:B-1----:R-:W-:Y:S01]  /*2270*/  IMAD.U32 R4, RZ, RZ, UR4 ;  /* 0x00000004ff047e24 */ /* 0x002fe2000f8e00ff */
[----:B0-----:R-:W-:-:S07]  /*2280*/  MOV R5, UR5 ;  /* 0x0000000500057c02 */ /* 0x001fce0008000f00 */
[----:B------:R-:W-:-:S07]  /*2290*/  LEPC R20, `(.L_x_47) ;  /* 0x000000001014794e */ /* 0x000fce0000000000 */
[----:B--2---:R-:W-:Y:S05]  /*22a0*/  CALL.ABS.NOINC R8 ;  /* 0x0000000008007343 */ /* 0x004fea0003c00000 */
.L_x_47:
[----:B------:R-:W-:Y:S01]  /*22b0*/  VIADD R0, R18, 0x1 ;  /* 0x0000000112007836 */ /* 0x000fe20000000000 */
[----:B------:R0:W-:Y:S01]  /*22c0*/  STL.64 [R1+0x8], RZ ;  /* 0x000008ff01007387 */ /* 0x0001e20000100a00 */
[----:B------:R0:W1:Y:S01]  /*22d0*/  LDC.64 R8, c[0x4][R17] ;  /* 0x0100000011087b82 */ /* 0x0000620000000a00 */
[----:B------:R-:W2:Y:S01]  /*22e0*/  LDCU.64 UR4, c[0x4][0x10] ;  /* 0x01000200ff0477ac */ /* 0x000ea20008000a00 */
[----:B------:R-:W-:Y:S01]  /*22f0*/  MOV R6, R2 ;  /* 0x0000000200067202 */ /* 0x000fe20000000f00 */
[----:B------:R0:W-:Y:S01]  /*2300*/  STL [R1], R0 ;  /* 0x0000000001007387 */ /* 0x0001e20000100800 */
[----:B------:R-:W-:Y:S01]  /*2310*/  IMAD.MOV.U32 R7, RZ, RZ, R22 ;  /* 0x000000ffff077224 */ /* 0x000fe200078e0016 */
[----:B--2---:R-:W-:Y:S01]  /*2320*/  MOV R4, UR4 ;  /* 0x0000000400047c02 */ /* 0x004fe20008000f00 */
[----:B0-----:R-:W-:-:S07]  /*2330*/  IMAD.U32 R5, RZ, RZ, UR5 ;  /* 0x00000005ff057e24 */ /* 0x001fce000f8e00ff */
[----:B------:R-:W-:-:S07]  /*2340*/  LEPC R20, `(.L_x_48) ;  /* 0x000000001014794e */ /* 0x000fce0000000000 */
[----:B-1----:R-:W-:Y:S05]  /*2350*/  CALL.ABS.NOINC R8 ;  /* 0x0000000008007343 */ /* 0x002fea0003c00000 */
.L_x_48:
[----:B------:R-:W-:Y:S01]  /*2360*/  IADD3 R0, PT, PT, R18, 0x2, RZ ;  /* 0x0000000212007810 */ /* 0x000fe20007ffe0ff */
[----:B------:R0:W-:Y:S01]  /*2370*/  STL.64 [R1+0x8], RZ ;  /* 0x000008ff01007387 */ /* 0x0001e20000100a00 */
[----:B------:R0:W1:Y:S01]  /*2380*/  LDC.64 R8, c[0x4][R17] ;  /* 0x0100000011087b82 */ /* 0x0000620000000a00 */
[----:B------:R-:W2:Y:S01]  /*2390*/  LDCU.64 UR4, c[0x4][0x10] ;  /* 0x01000200ff0477ac */ /* 0x000ea20008000a00 */
[----:B------:R-:W-:Y:S01]  /*23a0*/  IMAD.MOV.U32 R6, RZ, RZ, R2 ;  /* 0x000000ffff067224 */ /* 0x000fe200078e0002 */
[----:B------:R0:W-:Y:S01]  /*23b0*/  STL [R1], R0 ;  /* 0x0000000001007387 */ /* 0x0001e20000100800 */
[----:B------:R-:W-:Y:S01]  /*23c0*/  MOV R7, R22 ;  /* 0x0000001600077202 */ /* 0x000fe20000000f00 */
[----:B--2---:R-:W-:Y:S01]  /*23d0*/  IMAD.U32 R4, RZ, RZ, UR4 ;  /* 0x00000004ff047e24 */ /* 0x004fe2000f8e00ff */
[----:B0-----:R-:W-:-:S07]  /*23e0*/  MOV R5, UR5 ;  /* 0x0000000500057c02 */ /* 0x001fce0008000f00 */
[----:B------:R-:W-:-:S07]  /*23f0*/  LEPC R20, `(.L_x_49) ;  /* 0x000000001014794e */ /* 0x000fce0000000000 */
[----:B-1----:R-:W-:Y:S05]  /*2400*/  CALL.ABS.NOINC R8 ;  /* 0x0000000008007343 */ /* 0x002fea0003c00000 */
.L_x_49:
        /* <DEDUP_REMOVED lines=11> */
.L_x_50:
        /* <DEDUP_REMOVED lines=11> */
.L_x_51:
        /* <DEDUP_REMOVED lines=11> */
.L_x_52:
        /* <DEDUP_REMOVED lines=11> */
.L_x_53:
        /* <DEDUP_REMOVED lines=11> */
.L_x_46:
[----:B------:R-:W-:Y:S05]  /*2780*/  BSYNC.RECONVERGENT B6 ;  /* 0x0000000000067941 */ /* 0x000fea0003800200 */
.L_x_45:
[----:B------:R-:W-:-:S04]  /*2790*/  IADD3 R18, PT, PT, R18, 0x8, RZ ;  /* 0x0000000812127810 */ /* 0x000fc80007ffe0ff */
[----:B------:R-:W-:-:S13]  /*27a0*/  ISETP.NE.AND P0, PT, R18, R16, PT ;  /* 0x000000101200720c */ /* 0x000fda0003f05270 */
[----:B------:R-:W-:Y:S05]  /*27b0*/  @P0 BRA `(.L_x_54) ;  /* 0xfffffff800840947 */ /* 0x000fea000383ffff */
[----:B------:R-:W-:Y:S05]  /*27c0*/  BSYNC.RECONVERGENT B7 ;  /* 0x0000000000077941 */ /* 0x000fea0003800200 */
.L_x_44:
[----:B------:R-:W-:-:S09]  /*27d0*/  UISETP.NE.AND UP0, UPT, UR39, URZ, UPT ;  /* 0x000000ff2700728c */ /* 0x000fd2000bf05270 */
[----:B------:R-:W-:Y:S05]  /*27e0*/  BRA.U !UP0, `(.L_x_43) ;  /* 0x0000000508907547 */ /* 0x000fea000b800000 */
[----:B------:R-:W0:Y:S01]  /*27f0*/  LDC R18, c[0x0][0x3a4] ;  /* 0x0000e900ff127b82 */ /* 0x000e220000000800 */
[----:B------:R-:W-:Y:S01]  /*2800*/  UISETP.GE.U32.AND UP0, UPT, UR39, 0x4, UPT ;  /* 0x000000042700788c */ /* 0x000fe2000bf06070 */
[----:B0-----:R-:W-:-:S08]  /*2810*/  LOP3.LUT R18, R18, 0x3, RZ, 0xc0, !PT ;  /* 0x0000000312127812 */ /* 0x001fd000078ec0ff */
[----:B------:R-:W-:Y:S05]  /*2820*/  BRA.U !UP0, `(.L_x_55) ;  /* 0x0000000108c47547 */ /* 0x000fea000b800000 */
        /* <DEDUP_REMOVED lines=14> */
.L_x_58:
        /* <DEDUP_REMOVED lines=11> */
.L_x_59:
        /* <DEDUP_REMOVED lines=11> */
.L_x_60:
        /* <DEDUP_REMOVED lines=11> */
.L_x_57:
[----:B------:R-:W-:Y:S05]  /*2b20*/  BSYNC.RECONVERGENT B6 ;  /* 0x0000000000067941 */ /* 0x000fea0003800200 */
.L_x_56:
[----:B------:R-:W-:-:S07]  /*2b30*/  IADD3 R16, PT, PT, R16, 0x4, RZ ;  /* 0x0000000410107810 */ /* 0x000fce0007ffe0ff */
.L_x_55:
[----:B------:R-:W-:-:S13]  /*2b40*/  ISETP.NE.AND P0, PT, R18, RZ, PT ;  /* 0x000000ff1200720c */ /* 0x000fda0003f05270 */
[----:B------:R-:W-:Y:S05]  /*2b50*/  @!P0 BRA `(.L_x_43) ;  /* 0x0000000000b48947 */ /* 0x000fea0003800000 */
[----:B------:R-:W-:-:S13]  /*2b60*/  ISETP.NE.AND P0, PT, R18, 0x1, PT ;  /* 0x000000011200780c */ /* 0x000fda0003f05270 */
[----:B------:R-:W-:Y:S05]  /*2b70*/  @!P0 BRA `(.L_x_61) ;  /* 0x00000000006c8947 */ /* 0x000fea0003800000 */
        /* <DEDUP_REMOVED lines=14> */
.L_x_64:
        /* <DEDUP_REMOVED lines=11> */
.L_x_63:
[----:B------:R-:W-:Y:S05]  /*2d10*/  BSYNC.RECONVERGENT B6 ;  /* 0x0000000000067941 */ /* 0x000fea0003800200 */
.L_x_62:
[----:B------:R-:W-:-:S07]  /*2d20*/  IADD3 R16, PT, PT, R16, 0x2, RZ ;  /* 0x0000000210107810 */ /* 0x000fce0007ffe0ff */
.L_x_61:
[----:B------:R-:W0:Y:S01]  /*2d30*/  LDC R0, c[0x0][0x3a4] ;  /* 0x0000e900ff007b82 */ /* 0x000e220000000800 */
[----:B------:R-:W-:Y:S02]  /*2d40*/  LOP3.LUT P0, RZ, R24, R25, R26, 0xfe, !PT ;  /* 0x0000001918ff7212 */ /* 0x000fe4000780fe1a */
[----:B0-----:R-:W-:-:S04]  /*2d50*/  LOP3.LUT R0, R0, 0x1, RZ, 0xc0, !PT ;  /* 0x0000000100007812 */ /* 0x001fc800078ec0ff */
[----:B------:R-:W-:-:S13]  /*2d60*/  ISETP.NE.U32.OR P0, PT, R0, 0x1, P0 ;  /* 0x000000010000780c */ /* 0x000fda0000705470 */
        /* <DEDUP_REMOVED lines=12> */
.L_x_43:
[----:B------:R-:W-:Y:S05]  /*2e30*/  BSYNC.RECONVERGENT B10 ;  /* 0x00000000000a7941 */ /* 0x000fea0003800200 */
.L_x_0:
[----:B------:R-:W0:Y:S01]  /*2e40*/  LDCU UR6, c[0x0][0x3a0] ;  /* 0x00007400ff0677ac */ /* 0x000e220008000800 */
[----:B------:R-:W1:Y:S01]  /*2e50*/  LDC.64 R4, c[0x0][0x390] ;  /* 0x0000e400ff047b82 */ /* 0x000e620000000a00 */
[----:B------:R-:W-:Y:S01]  /*2e60*/  LOP3.LUT P0, RZ, R24, R25, R26, 0xfe, !PT ;  /* 0x0000001918ff7212 */ /* 0x000fe2000780fe1a */
[----:B------:R-:W0:Y:S02]  /*2e70*/  LDCU.64 UR4, c[0x0][0x398] ;  /* 0x00007300ff0477ac */ /* 0x000e240008000a00 */
[----:B0-----:R-:W-:Y:S02]  /*2e80*/  UIADD3 UR4, UPT, UPT, -UR6, UR4, URZ ;  /* 0x0000000406047290 */ /* 0x001fe4000fffe1ff */
[----:B------:R-:W-:-:S04]  /*2e90*/  UIADD3 UR5, UPT, UPT, UR5, -UR6, URZ ;  /* 0x8000000605057290 */ /* 0x000fc8000fffe0ff */
[----:B------:R-:W-:-:S04]  /*2ea0*/  IMAD R3, R25, UR4, R25 ;  /* 0x0000000419037c24 */ /* 0x000fc8000f8e0219 */
[----:B------:R-:W-:-:S04]  /*2eb0*/  IMAD.IADD R3, R24, 0x1, R3 ;  /* 0x0000000118037824 */ /* 0x000fc800078e0203 */
[----:B------:R-:W-:-:S05]  /*2ec0*/  IMAD R3, R3, UR5, R3 ;  /* 0x0000000503037c24 */ /* 0x000fca000f8e0203 */
[----:B------:R-:W-:-:S05]  /*2ed0*/  IADD3 R0, PT, PT, R26, R3, RZ ;  /* 0x000000031a007210 */ /* 0x000fca0007ffe0ff */
[----:B-1----:R-:W-:-:S05]  /*2ee0*/  IMAD.WIDE R4, R0, 0x4, R4 ;  /* 0x0000000400047825 */ /* 0x002fca00078e0204 */
[----:B------:R0:W-:Y:S01]  /*2ef0*/  STG.E desc[UR36][R4.64], R23 ;  /* 0x0000001704007986 */ /* 0x0001e2000c101924 */
[----:B------:R-:W-:Y:S05]  /*2f00*/  @P0 EXIT ;  /* 0x000000000000094d */ /* 0x000fea0003800000 */
[----:B------:R-:W1:Y:S01]  /*2f10*/  F2F.F64.F32 R8, R23 ;  /* 0x0000001700087310 */ /* 0x000e620000201800 */
[----:B------:R-:W-:Y:S01]  /*2f20*/  MOV R3, 0x0 ;  /* 0x0000000000037802 */ /* 0x000fe20000000f00 */
[----:B------:R2:W-:Y:S01]  /*2f30*/  STL [R1], R0 ;  /* 0x0000000001007387 */ /* 0x0005e20000100800 */
[----:B------:R-:W0:Y:S01]  /*2f40*/  LDCU.64 UR4, c[0x4][0x18] ;  /* 0x01000300ff0477ac */ /* 0x000e220008000a00 */
[----:B------:R-:W-:Y:S01]  /*2f50*/  IMAD.MOV.U32 R6, RZ, RZ, R2 ;  /* 0x000000ffff067224 */ /* 0x000fe200078e0002 */
[----:B------:R2:W3:Y:S01]  /*2f60*/  LDC.64 R10, c[0x4][R3] ;  /* 0x01000000030a7b82 */ /* 0x0004e20000000a00 */
[----:B------:R-:W-:Y:S01]  /*2f70*/  MOV R7, R22 ;  /* 0x0000001600077202 */ /* 0x000fe20000000f00 */
[----:B-1----:R2:W-:Y:S01]  /*2f80*/  STL.64 [R1+0x8], R8 ;  /* 0x0000080801007387 */ /* 0x0025e20000100a00 */
[----:B0-----:R-:W-:Y:S01]  /*2f90*/  IMAD.U32 R4, RZ, RZ, UR4 ;  /* 0x00000004ff047e24 */ /* 0x001fe2000f8e00ff */
[----:B------:R-:W-:-:S07]  /*2fa0*/  MOV R5, UR5 ;  /* 0x0000000500057c02 */ /* 0x000fce0008000f00 */
[----:B------:R-:W-:-:S07]  /*2fb0*/  LEPC R20, `(.L_x_65) ;  /* 0x000000001014794e */ /* 0x000fce0000000000 */
[----:B--23--:R-:W-:Y:S05]  /*2fc0*/  CALL.ABS.NOINC R10 ;  /* 0x000000000a007343 */ /* 0x00cfea0003c00000 */
.L_x_65:
[----:B------:R-:W-:Y:S05]  /*2fd0*/  EXIT ;  /* 0x000000000000794d */ /* 0x000fea0003800000 */
.L_x_66:
[----:B------:R-:W-:-:S00]  /*2fe0*/  BRA `(.L_x_66) ;  /* 0xfffffffc00fc7947 */ /* 0x000fc0000383ffff */
[----:B------:R-:W-:-:S00]  /*2ff0*/  NOP ;  /* 0x0000000000007918 */ /* 0x000fc00000000000 */
        /* <DEDUP_REMOVED lines=8> */
.L_x_67:


//--------------------- .nv.global.init           --------------------------
	.section	.nv.global.init,"aw",@progbits
.nv.global.init:
	.type		$str$1,@object
	.size		$str$1,($str$2 - $str$1)
$str$1:
        /*0000*/ 	.byte	0x43, 0x68, 0x61, 0x6e, 0x6e, 0x65, 0x6c, 0x20, 0x25, 0x64, 0x20, 0x73, 0x75, 0x6d, 0x3a, 0x20
        /*0010*/ 	.byte	0x25, 0x66, 0x0a, 0x00
	.type		$str$2,@object
	.size		$str$2,($str - $str$2)
$str$2:
        /*0014*/ 	.byte	0x46, 0x69, 0x6e, 0x61, 0x6c, 0x20, 0x6f, 0x75, 0x74, 0x70, 0x75, 0x74, 0x3a, 0x20, 0x6f, 0x75
        /*0024*/ 	.byte	0x74, 0x70, 0x75, 0x74, 0x49, 0x64, 0x78, 0x3d, 0x25, 0x64, 0x2c, 0x20, 0x6f, 0x75, 0x74, 0x70
        /*0034*/ 	.byte	0x75, 0x74, 0x3d, 0x25, 0x66, 0x0a, 0x00
	.type		$str,@object
	.size		$str,(.L_0 - $str)
$str:
        /*003b*/ 	.byte	0x49, 0x6e, 0x43, 0x68, 0x3d, 0x25, 0x64, 0x2c, 0x20, 0x4b, 0x69, 0x3d, 0x25, 0x64, 0x2c, 0x20
        /*004b*/ 	.byte	0x4b, 0x6a, 0x3d, 0x25, 0x64, 0x3a, 0x20, 0x69, 0x6e, 0x70, 0x75, 0x74, 0x49, 0x64, 0x78, 0x3d
        /*005b*/ 	.byte	0x25, 0x64, 0x2c, 0x20, 0x6b, 0x65, 0x72, 0x6e, 0x65, 0x6c, 0x49, 0x64, 0x78, 0x3d, 0x25, 0x64
        /*006b*/ 	.byte	0x2c, 0x20, 0x69, 0x6e, 0x70, 0x75, 0x74, 0x3d, 0x25, 0x66, 0x2c, 0x20, 0x6b, 0x65, 0x72, 0x6e
        /*007b*/ 	.byte	0x65, 0x6c, 0x3d, 0x25, 0x66, 0x2c, 0x20, 0x63, 0x68, 0x61, 0x6e, 0x6e, 0x65, 0x6c, 0x53, 0x75
        /*008b*/ 	.byte	0x6d, 0x3d, 0x25, 0x66, 0x0a, 0x00
.L_0:


//--------------------- .nv.shared.reserved.0     --------------------------
	.section	.nv.shared.reserved.0,"aw",@nobits
	.weak		__nv_reservedSMEM_offset_0_alias
	.size		__nv_reservedSMEM_offset_0_alias, 0, 64
	.other		__nv_reservedSMEM_offset_0_alias,@"STO_CUDA_RESERVED_SHARED STV_DEFAULT"
__nv_reservedSMEM_offset_0_alias:
	.zero		0
	.zero		64


//--------------------- .nv.constant0._Z22convMultiChannelKernelPKfS0_Pfiiiii --------------------------
	.section	.nv.constant0._Z22convMultiChannelKernelPKfS0_Pfiiiii,"a",@progbits
	.sectionflags	@""
	.align	4
.nv.constant0._Z22convMultiChannelKernelPKfS0_Pfiiiii:
	.zero		940


//--------------------- SYMBOLS --------------------------

	.type		.nv.reservedSmem.offset0,@object
	.size		.nv.reservedSmem.offset0,0x4
	.type		vprintf,@function
